	.target	sm_80

	.elftype	@"ET_EXEC"


//--------------------- .note.nv.tkinfo           --------------------------
	.section	.note.nv.tkinfo,"",@"SHT_NOTE"
	.sectionflags	@"SHF_NOTE_NV_TKINFO"
	.tkinfo
        /*0018*/ 	.word	0x00000002
        /*0030*/ 	.string	""
        /*0030*/ 	.string	"ptxas"
        /*0030*/ 	.string	"Cuda compilation tools, release 13.0, V13.0.88"
        /*0030*/ 	.string	"Build cuda_13.0.r13.0/compiler.36424714_0"
        /*0030*/ 	.string	"-v  -suppress-debug-info  -lineinfo  -arch sm_80 "



//--------------------- .note.nv.cuinfo           --------------------------
	.section	.note.nv.cuinfo,"",@"SHT_NOTE"
	.sectionflags	@"SHF_NOTE_NV_CUINFO"
        /*0018*/ 	.short	0x0002
        /*001a*/ 	.short	0x0050
        /*001c*/ 	.short	0x0082
	.zero		2


//--------------------- .nv.info                  --------------------------
	.section	.nv.info,"",@"SHT_CUDA_INFO"
	.align	4


	//----- nvinfo : EIATTR_REGCOUNT
	.align		4
        /*0000*/ 	.byte	0x04, 0x2f
        /*0002*/ 	.short	(.L_1 - .L_0)
	.align		4
.L_0:
        /*0004*/ 	.word	index@(matmul_kernel)
        /*0008*/ 	.word	0x000000ff


	//----- nvinfo : EIATTR_FRAME_SIZE
	.align		4
.L_1:
        /*000c*/ 	.byte	0x04, 0x11
        /*000e*/ 	.short	(.L_3 - .L_2)
	.align		4
.L_2:
        /*0010*/ 	.word	index@(matmul_kernel)
        /*0014*/ 	.word	0x00000008


	//----- nvinfo : EIATTR_MIN_STACK_SIZE
	.align		4
.L_3:
        /*0018*/ 	.byte	0x04, 0x12
        /*001a*/ 	.short	(.L_5 - .L_4)
	.align		4
.L_4:
        /*001c*/ 	.word	index@(matmul_kernel)
        /*0020*/ 	.word	0x00000008
.L_5:


//--------------------- .nv.info.matmul_kernel    --------------------------
	.section	.nv.info.matmul_kernel,"",@"SHT_CUDA_INFO"
	.sectionflags	@""
	.align	4


	//----- nvinfo : EIATTR_CUDA_API_VERSION
	.align		4
        /*0000*/ 	.byte	0x04, 0x37
        /*0002*/ 	.short	(.L_7 - .L_6)
.L_6:
        /*0004*/ 	.word	0x00000082


	//----- nvinfo : EIATTR_SW2861232_WAR
	.align		4
.L_7:
        /*0008*/ 	.byte	0x01, 0x35
	.zero		2


	//----- nvinfo : EIATTR_PARAM_CBANK
	.align		4
        /*000c*/ 	.byte	0x04, 0x0a
        /*000e*/ 	.short	(.L_9 - .L_8)
	.align		4
.L_8:
        /*0010*/ 	.word	index@(.nv.constant0.matmul_kernel)
        /*0014*/ 	.short	0x0160
        /*0016*/ 	.short	0x0050


	//----- nvinfo : EIATTR_CBANK_PARAM_SIZE
	.align		4
.L_9:
        /*0018*/ 	.byte	0x03, 0x19
        /*001a*/ 	.short	0x0050


	//----- nvinfo : EIATTR_KPARAM_INFO
	.align		4
        /*001c*/ 	.byte	0x04, 0x17
        /*001e*/ 	.short	(.L_11 - .L_10)
.L_10:
        /*0020*/ 	.word	0x00000000
        /*0024*/ 	.short	0x000d
        /*0026*/ 	.short	0x0048
        /*0028*/ 	.byte	0x00, 0xf4, 0x21, 0x00


	//----- nvinfo : EIATTR_KPARAM_INFO
	.align		4
.L_11:
        /*002c*/ 	.byte	0x04, 0x17
        /*002e*/ 	.short	(.L_13 - .L_12)
.L_12:
        /*0030*/ 	.word	0x00000000
        /*0034*/ 	.short	0x000c
        /*0036*/ 	.short	0x0040
        /*0038*/ 	.byte	0x00, 0xf4, 0x21, 0x00


	//----- nvinfo : EIATTR_KPARAM_INFO
	.align		4
.L_13:
        /*003c*/ 	.byte	0x04, 0x17
        /*003e*/ 	.short	(.L_15 - .L_14)
.L_14:
        /*0040*/ 	.word	0x00000000
        /*0044*/ 	.short	0x000b
        /*0046*/ 	.short	0x0038
        /*0048*/ 	.byte	0x00, 0xf0, 0x11, 0x00


	//----- nvinfo : EIATTR_KPARAM_INFO
	.align		4
.L_15:
        /*004c*/ 	.byte	0x04, 0x17
        /*004e*/ 	.short	(.L_17 - .L_16)
.L_16:
        /*0050*/ 	.word	0x00000000
        /*0054*/ 	.short	0x000a
        /*0056*/ 	.short	0x0034
        /*0058*/ 	.byte	0x00, 0xf0, 0x11, 0x00


	//----- nvinfo : EIATTR_KPARAM_INFO
	.align		4
.L_17:
        /*005c*/ 	.byte	0x04, 0x17
        /*005e*/ 	.short	(.L_19 - .L_18)
.L_18:
        /*0060*/ 	.word	0x00000000
        /*0064*/ 	.short	0x0009
        /*0066*/ 	.short	0x0030
        /*0068*/ 	.byte	0x00, 0xf0, 0x11, 0x00


	//----- nvinfo : EIATTR_KPARAM_INFO
	.align		4
.L_19:
        /*006c*/ 	.byte	0x04, 0x17
        /*006e*/ 	.short	(.L_21 - .L_20)
.L_20:
        /*0070*/ 	.word	0x00000000
        /*0074*/ 	.short	0x0008
        /*0076*/ 	.short	0x002c
        /*0078*/ 	.byte	0x00, 0xf0, 0x11, 0x00


	//----- nvinfo : EIATTR_KPARAM_INFO
	.align		4
.L_21:
        /*007c*/ 	.byte	0x04, 0x17
        /*007e*/ 	.short	(.L_23 - .L_22)
.L_22:
        /*0080*/ 	.word	0x00000000
        /*0084*/ 	.short	0x0007
        /*0086*/ 	.short	0x0028
        /*0088*/ 	.byte	0x00, 0xf0, 0x11, 0x00


	//----- nvinfo : EIATTR_KPARAM_INFO
	.align		4
.L_23:
        /*008c*/ 	.byte	0x04, 0x17
        /*008e*/ 	.short	(.L_25 - .L_24)
.L_24:
        /*0090*/ 	.word	0x00000000
        /*0094*/ 	.short	0x0006
        /*0096*/ 	.short	0x0024
        /*0098*/ 	.byte	0x00, 0xf0, 0x11, 0x00


	//----- nvinfo : EIATTR_KPARAM_INFO
	.align		4
.L_25:
        /*009c*/ 	.byte	0x04, 0x17
        /*009e*/ 	.short	(.L_27 - .L_26)
.L_26:
        /*00a0*/ 	.word	0x00000000
        /*00a4*/ 	.short	0x0005
        /*00a6*/ 	.short	0x0020
        /*00a8*/ 	.byte	0x00, 0xf0, 0x11, 0x00


	//----- nvinfo : EIATTR_KPARAM_INFO
	.align		4
.L_27:
        /*00ac*/ 	.byte	0x04, 0x17
        /*00ae*/ 	.short	(.L_29 - .L_28)
.L_28:
        /*00b0*/ 	.word	0x00000000
        /*00b4*/ 	.short	0x0004
        /*00b6*/ 	.short	0x001c
        /*00b8*/ 	.byte	0x00, 0xf0, 0x11, 0x00


	//----- nvinfo : EIATTR_KPARAM_INFO
	.align		4
.L_29:
        /*00bc*/ 	.byte	0x04, 0x17
        /*00be*/ 	.short	(.L_31 - .L_30)
.L_30:
        /*00c0*/ 	.word	0x00000000
        /*00c4*/ 	.short	0x0003
        /*00c6*/ 	.short	0x0018
        /*00c8*/ 	.byte	0x00, 0xf0, 0x11, 0x00


	//----- nvinfo : EIATTR_KPARAM_INFO
	.align		4
.L_31:
        /*00cc*/ 	.byte	0x04, 0x17
        /*00ce*/ 	.short	(.L_33 - .L_32)
.L_32:
        /*00d0*/ 	.word	0x00000000
        /*00d4*/ 	.short	0x0002
        /*00d6*/ 	.short	0x0010
        /*00d8*/ 	.byte	0x00, 0xf4, 0x21, 0x00


	//----- nvinfo : EIATTR_KPARAM_INFO
	.align		4
.L_33:
        /*00dc*/ 	.byte	0x04, 0x17
        /*00de*/ 	.short	(.L_35 - .L_34)
.L_34:
        /*00e0*/ 	.word	0x00000000
        /*00e4*/ 	.short	0x0001
        /*00e6*/ 	.short	0x0008
        /*00e8*/ 	.byte	0x00, 0xf4, 0x21, 0x00


	//----- nvinfo : EIATTR_KPARAM_INFO
	.align		4
.L_35:
        /*00ec*/ 	.byte	0x04, 0x17
        /*00ee*/ 	.short	(.L_37 - .L_36)
.L_36:
        /*00f0*/ 	.word	0x00000000
        /*00f4*/ 	.short	0x0000
        /*00f6*/ 	.short	0x0000
        /*00f8*/ 	.byte	0x00, 0xf4, 0x21, 0x00


	//----- nvinfo : EIATTR_MAXREG_COUNT
	.align		4
.L_37:
        /*00fc*/ 	.byte	0x03, 0x1b
        /*00fe*/ 	.short	0x00ff


	//----- nvinfo : EIATTR_NUM_BARRIERS
	.align		4
        /*0100*/ 	.byte	0x02, 0x4c
        /*0102*/ 	.byte	0x01
	.zero		1


	//----- nvinfo : EIATTR_ANNOTATIONS
	.align		4
        /*0104*/ 	.byte	0x04, 0x55
        /*0106*/ 	.short	(.L_39 - .L_38)


	//   ....[0]....
.L_38:
        /*0108*/ 	.word	0x00000001
        /*010c*/ 	.byte	0x70, 0x05, 0x00, 0x00, 0x01, 0x00, 0x00, 0x00, 0xe0, 0x29, 0x00, 0x00, 0x01, 0x00, 0x00, 0x00
        /*011c*/ 	.byte	0x70, 0x51, 0x00, 0x00


	//----- nvinfo : EIATTR_MERCURY_ISA_VERSION
	.align		4
.L_39:
        /*0120*/ 	.byte	0x03, 0x5f
        /*0122*/ 	.short	0x0000


	//----- nvinfo : EIATTR_EXIT_INSTR_OFFSETS
	.align		4
        /*0124*/ 	.byte	0x04, 0x1c
        /*0126*/ 	.short	(.L_41 - .L_40)


	//   ....[0]....
.L_40:
        /*0128*/ 	.word	0x000056c0


	//   ....[1]....
        /*012c*/ 	.word	0x000056f0


	//----- nvinfo : EIATTR_REQNTID
	.align		4
.L_41:
        /*0130*/ 	.byte	0x04, 0x10
        /*0132*/ 	.short	(.L_43 - .L_42)
.L_42:
        /*0134*/ 	.word	0x00000040
        /*0138*/ 	.word	0x00000001
        /*013c*/ 	.word	0x00000001
.L_43:


//--------------------- .nv.callgraph             --------------------------
	.section	.nv.callgraph,"",@"SHT_CUDA_CALLGRAPH"
	.align	4
	.sectionentsize	8
	.align		4
        /*0000*/ 	.word	0x00000000
	.align		4
        /*0004*/ 	.word	0xffffffff
	.align		4
        /*0008*/ 	.word	0x00000000
	.align		4
        /*000c*/ 	.word	0xfffffffe
	.align		4
        /*0010*/ 	.word	0x00000000
	.align		4
        /*0014*/ 	.word	0xfffffffd
	.align		4
        /*0018*/ 	.word	0x00000000
	.align		4
        /*001c*/ 	.word	0xfffffffc


//--------------------- .nv.rel.action            --------------------------
	.section	.nv.rel.action,"",@"SHT_CUDA_RELOCINFO"
	.align	8
	.sectionentsize	8
        /*0000*/ 	.byte	0x73, 0x00, 0x00, 0x00, 0x00, 0x00, 0x00, 0x00, 0x00, 0x00, 0x00, 0x11, 0x25, 0x00, 0x05, 0x36


//--------------------- .nv.constant0.matmul_kernel --------------------------
	.section	.nv.constant0.matmul_kernel,"a",@progbits
	.sectionflags	@""
	.align	4
.nv.constant0.matmul_kernel:
	.zero		432


//--------------------- .text.matmul_kernel       --------------------------
	.section	.text.matmul_kernel,"ax",@progbits
	.sectioninfo	@"SHI_REGISTERS=255"
	.align	128
        .global         matmul_kernel
        .type           matmul_kernel,@function
        .size           matmul_kernel,(.L_x_4 - matmul_kernel)
        .other          matmul_kernel,@"STO_CUDA_ENTRY STV_DEFAULT"
matmul_kernel:
.text.matmul_kernel:
[----:B------:R-:W-:Y:S02]  /*0000*/  IMAD.MOV.U32 R1, RZ, RZ, c[0x0][0x28] ;  /* 0x00000a00ff017624 */ /* 0x000fe400078e00ff */
[----:B------:R-:W-:Y:S01]  /*0010*/  IMAD.MOV.U32 R0, RZ, RZ, 0x1f ;  /* 0x0000001fff007424 */ /* 0x000fe200078e00ff */
[----:B------:R-:W0:Y:S01]  /*0020*/  S2R R5, SR_CTAID.X ;  /* 0x0000000000057919 */ /* 0x000e220000002500 */
[----:B------:R-:W-:Y:S01]  /*0030*/  IMAD.MOV.U32 R218, RZ, RZ, c[0x0][0x180] ;  /* 0x00006000ffda7624 */ /* 0x000fe200078e00ff */
[----:B------:R-:W-:Y:S01]  /*0040*/  IADD3 R1, R1, -0x8, RZ ;  /* 0xfffffff801017810 */ /* 0x000fe20007ffe0ff */
[----:B------:R-:W-:Y:S01]  /*0050*/  ULDC.64 UR8, c[0x0][0x118] ;  /* 0x0000460000087ab9 */ /* 0x000fe20000000a00 */
[----:B------:R-:W-:Y:S01]  /*0060*/  IADD3 R0, R0, c[0x0][0x17c], RZ ;  /* 0x00005f0000007a10 */ /* 0x000fe20007ffe0ff */
[----:B------:R-:W1:Y:S01]  /*0070*/  S2R R112, SR_TID.X ;  /* 0x0000000000707919 */ /* 0x000e620000002100 */
[----:B------:R-:W-:Y:S02]  /*0080*/  IADD3 R218, R218, 0x7f, RZ ;  /* 0x0000007fdada7810 */ /* 0x000fe40007ffe0ff */
[----:B------:R-:W-:-:S04]  /*0090*/  SHF.R.S32.HI R3, RZ, 0x1f, R0 ;  /* 0x0000001fff037819 */ /* 0x000fc80000011400 */
[----:B------:R-:W-:-:S04]  /*00a0*/  LEA.HI R3, R3, R0, RZ, 0x5 ;  /* 0x0000000003037211 */ /* 0x000fc800078f28ff */
[----:B------:R-:W-:-:S05]  /*00b0*/  SHF.R.S32.HI R3, RZ, 0x5, R3 ;  /* 0x00000005ff037819 */ /* 0x000fca0000011403 */
[----:B------:R-:W-:Y:S01]  /*00c0*/  IMAD.SHL.U32 R4, R3, 0x8, RZ ;  /* 0x0000000803047824 */ /* 0x000fe200078e00ff */
[----:B0-----:R-:W-:-:S04]  /*00d0*/  IABS R8, R5 ;  /* 0x0000000500087213 */ /* 0x001fc80000000000 */
[-C--:B------:R-:W-:Y:S02]  /*00e0*/  IABS R7, R4.reuse ;  /* 0x0000000400077213 */ /* 0x080fe40000000000 */
[----:B------:R-:W-:Y:S02]  /*00f0*/  IABS R10, R4 ;  /* 0x00000004000a7213 */ /* 0x000fe40000000000 */
[----:B------:R-:W0:Y:S01]  /*0100*/  I2F.RP R0, R7 ;  /* 0x0000000700007306 */ /* 0x000e220000209400 */
[----:B-1----:R-:W-:-:S07]  /*0110*/  LOP3.LUT R227, R112, 0xf, RZ, 0xc0, !PT ;  /* 0x0000000f70e37812 */ /* 0x002fce00078ec0ff */
[----:B0-----:R-:W0:Y:S02]  /*0120*/  MUFU.RCP R0, R0 ;  /* 0x0000000000007308 */ /* 0x001e240000001000 */
[----:B0-----:R-:W-:Y:S01]  /*0130*/  IADD3 R2, R0, 0xffffffe, RZ ;  /* 0x0ffffffe00027810 */ /* 0x001fe20007ffe0ff */
[----:B------:R-:W-:-:S05]  /*0140*/  IMAD.MOV R0, RZ, RZ, -R10 ;  /* 0x000000ffff007224 */ /* 0x000fca00078e0a0a */
[----:B------:R0:W1:Y:S02]  /*0150*/  F2I.FTZ.U32.TRUNC.NTZ R3, R2 ;  /* 0x0000000200037305 */ /* 0x000064000021f000 */
[----:B0-----:R-:W-:Y:S02]  /*0160*/  IMAD.MOV.U32 R2, RZ, RZ, RZ ;  /* 0x000000ffff027224 */ /* 0x001fe400078e00ff */
[----:B-1----:R-:W-:-:S04]  /*0170*/  IMAD.MOV R6, RZ, RZ, -R3 ;  /* 0x000000ffff067224 */ /* 0x002fc800078e0a03 */
[----:B------:R-:W-:Y:S02]  /*0180*/  IMAD R9, R6, R7, RZ ;  /* 0x0000000706097224 */ /* 0x000fe400078e02ff */
[----:B------:R-:W-:Y:S02]  /*0190*/  IMAD.MOV.U32 R6, RZ, RZ, R8 ;  /* 0x000000ffff067224 */ /* 0x000fe400078e0008 */
[----:B------:R-:W-:-:S06]  /*01a0*/  IMAD.HI.U32 R3, R3, R9, R2 ;  /* 0x0000000903037227 */ /* 0x000fcc00078e0002 */
[----:B------:R-:W-:-:S04]  /*01b0*/  IMAD.HI.U32 R3, R3, R6, RZ ;  /* 0x0000000603037227 */ /* 0x000fc800078e00ff */
[----:B------:R-:W-:-:S05]  /*01c0*/  IMAD R0, R3, R0, R6 ;  /* 0x0000000003007224 */ /* 0x000fca00078e0206 */
[----:B------:R-:W-:-:S13]  /*01d0*/  ISETP.GT.U32.AND P1, PT, R7, R0, PT ;  /* 0x000000000700720c */ /* 0x000fda0003f24070 */
[----:B------:R-:W-:Y:S01]  /*01e0*/  @!P1 IMAD.IADD R0, R0, 0x1, -R7 ;  /* 0x0000000100009824 */ /* 0x000fe200078e0a07 */
[----:B------:R-:W-:Y:S02]  /*01f0*/  @!P1 IADD3 R3, R3, 0x1, RZ ;  /* 0x0000000103039810 */ /* 0x000fe40007ffe0ff */
[----:B------:R-:W-:Y:S02]  /*0200*/  ISETP.NE.AND P1, PT, R4, RZ, PT ;  /* 0x000000ff0400720c */ /* 0x000fe40003f25270 */
[----:B------:R-:W-:Y:S02]  /*0210*/  ISETP.GE.U32.AND P0, PT, R0, R7, PT ;  /* 0x000000070000720c */ /* 0x000fe40003f06070 */
[----:B------:R-:W-:-:S04]  /*0220*/  LOP3.LUT R0, R5, R4, RZ, 0x3c, !PT ;  /* 0x0000000405007212 */ /* 0x000fc800078e3cff */
[----:B------:R-:W-:Y:S01]  /*0230*/  ISETP.GE.AND P2, PT, R0, RZ, PT ;  /* 0x000000ff0000720c */ /* 0x000fe20003f46270 */
[----:B------:R-:W-:-:S05]  /*0240*/  IMAD.MOV.U32 R0, RZ, RZ, c[0x0][0x178] ;  /* 0x00005e00ff007624 */ /* 0x000fca00078e00ff */
[----:B------:R-:W-:Y:S02]  /*0250*/  IADD3 R0, R0, 0xf, RZ ;  /* 0x0000000f00007810 */ /* 0x000fe40007ffe0ff */
[----:B------:R-:W-:-:S05]  /*0260*/  @P0 IADD3 R3, R3, 0x1, RZ ;  /* 0x0000000103030810 */ /* 0x000fca0007ffe0ff */
[----:B------:R-:W-:Y:S01]  /*0270*/  IMAD.MOV.U32 R2, RZ, RZ, R3 ;  /* 0x000000ffff027224 */ /* 0x000fe200078e0003 */
[----:B------:R-:W-:-:S03]  /*0280*/  SHF.R.S32.HI R3, RZ, 0x1f, R0 ;  /* 0x0000001fff037819 */ /* 0x000fc60000011400 */
[----:B------:R-:W-:Y:S01]  /*0290*/  @!P2 IMAD.MOV R2, RZ, RZ, -R2 ;  /* 0x000000ffff02a224 */ /* 0x000fe200078e0a02 */
[----:B------:R-:W-:Y:S02]  /*02a0*/  @!P1 LOP3.LUT R2, RZ, R4, RZ, 0x33, !PT ;  /* 0x00000004ff029212 */ /* 0x000fe400078e33ff */
[----:B------:R-:W-:-:S03]  /*02b0*/  LEA.HI R3, R3, R0, RZ, 0x4 ;  /* 0x0000000003037211 */ /* 0x000fc600078f20ff */
[----:B------:R-:W-:Y:S02]  /*02c0*/  IMAD.SHL.U32 R6, R2, 0x8, RZ ;  /* 0x0000000802067824 */ /* 0x000fe400078e00ff */
[----:B------:R-:W-:-:S03]  /*02d0*/  IMAD.MOV R2, RZ, RZ, -R2 ;  /* 0x000000ffff027224 */ /* 0x000fc600078e0a02 */
[----:B------:R-:W-:Y:S01]  /*02e0*/  LEA.HI.SX32 R3, R3, -R6, 0x1c ;  /* 0x8000000603037211 */ /* 0x000fe200078fe2ff */
[----:B------:R-:W-:-:S03]  /*02f0*/  IMAD R4, R4, R2, R5 ;  /* 0x0000000204047224 */ /* 0x000fc600078e0205 */
[----:B------:R-:W-:Y:S02]  /*0300*/  IMNMX R11, R3, 0x8, PT ;  /* 0x00000008030b7817 */ /* 0x000fe40003800200 */
[----:B------:R-:W-:Y:S02]  /*0310*/  IABS R9, R4 ;  /* 0x0000000400097213 */ /* 0x000fe40000000000 */
[----:B------:R-:W-:-:S04]  /*0320*/  IABS R7, R11 ;  /* 0x0000000b00077213 */ /* 0x000fc80000000000 */
[----:B------:R-:W0:Y:S08]  /*0330*/  I2F.RP R0, R7 ;  /* 0x0000000700007306 */ /* 0x000e300000209400 */
[----:B0-----:R-:W0:Y:S02]  /*0340*/  MUFU.RCP R0, R0 ;  /* 0x0000000000007308 */ /* 0x001e240000001000 */
[----:B0-----:R-:W-:-:S06]  /*0350*/  IADD3 R3, R0, 0xffffffe, RZ ;  /* 0x0ffffffe00037810 */ /* 0x001fcc0007ffe0ff */
[----:B------:R-:W0:Y:S02]  /*0360*/  F2I.FTZ.U32.TRUNC.NTZ R3, R3 ;  /* 0x0000000300037305 */ /* 0x000e24000021f000 */
[----:B0-----:R-:W-:-:S04]  /*0370*/  IMAD.MOV R8, RZ, RZ, -R3 ;  /* 0x000000ffff087224 */ /* 0x001fc800078e0a03 */
[----:B------:R-:W-:Y:S01]  /*0380*/  IMAD.MOV.U32 R2, RZ, RZ, R8 ;  /* 0x000000ffff027224 */ /* 0x000fe200078e0008 */
[----:B------:R-:W-:-:S03]  /*0390*/  IABS R8, R11 ;  /* 0x0000000b00087213 */ /* 0x000fc60000000000 */
[----:B------:R-:W-:Y:S02]  /*03a0*/  IMAD R5, R2, R7, RZ ;  /* 0x0000000702057224 */ /* 0x000fe400078e02ff */
[----:B------:R-:W-:Y:S02]  /*03b0*/  IMAD.MOV.U32 R2, RZ, RZ, RZ ;  /* 0x000000ffff027224 */ /* 0x000fe400078e00ff */
[----:B------:R-:W-:Y:S02]  /*03c0*/  IMAD.MOV R0, RZ, RZ, -R8 ;  /* 0x000000ffff007224 */ /* 0x000fe400078e0a08 */
        /* <DEDUP_REMOVED lines=9> */
[----:B------:R-:W-:-:S07]  /*0460*/  ISETP.GE.AND P2, PT, R0, RZ, PT ;  /* 0x000000ff0000720c */ /* 0x000fce0003f46270 */
[----:B------:R-:W-:Y:S02]  /*0470*/  @P0 IADD3 R2, R2, 0x1, RZ ;  /* 0x0000000102020810 */ /* 0x000fe40007ffe0ff */
[----:B------:R-:W-:-:S03]  /*0480*/  ISETP.GT.AND P0, PT, R218, 0x7f, PT ;  /* 0x0000007fda00780c */ /* 0x000fc60003f04270 */
[----:B------:R-:W-:Y:S01]  /*0490*/  IMAD.MOV.U32 R219, RZ, RZ, R2 ;  /* 0x000000ffffdb7224 */ /* 0x000fe200078e0002 */
[----:B------:R-:W-:-:S03]  /*04a0*/  SHF.R.U32.HI R2, RZ, 0x4, R112 ;  /* 0x00000004ff027819 */ /* 0x000fc60000011670 */
[----:B------:R-:W-:Y:S01]  /*04b0*/  @!P2 IMAD.MOV R219, RZ, RZ, -R219 ;  /* 0x000000ffffdba224 */ /* 0x000fe200078e0adb */
[----:B------:R-:W-:Y:S02]  /*04c0*/  @!P1 LOP3.LUT R219, RZ, R11, RZ, 0x33, !PT ;  /* 0x0000000bffdb9212 */ /* 0x000fe400078e33ff */
[----:B------:R-:W-:-:S03]  /*04d0*/  SGXT.U32 R2, R2, 0x2 ;  /* 0x000000020202781a */ /* 0x000fc60000000000 */
[----:B------:R-:W-:Y:S01]  /*04e0*/  IMAD.MOV R0, RZ, RZ, -R219 ;  /* 0x000000ffff007224 */ /* 0x000fe200078e0adb */
[----:B------:R-:W-:Y:S01]  /*04f0*/  @!P0 CS2R R124, SRZ ;  /* 0x00000000007c8805 */ /* 0x000fe2000001ff00 */
[----:B------:R-:W-:Y:S01]  /*0500*/  @!P0 IMAD.SHL.U32 R228, R112, 0x2, RZ ;  /* 0x0000000270e48824 */ /* 0x000fe200078e00ff */
[----:B------:R-:W-:Y:S01]  /*0510*/  @!P0 CS2R R126, SRZ ;  /* 0x00000000007e8805 */ /* 0x000fe2000001ff00 */
[----:B------:R-:W-:Y:S02]  /*0520*/  IMAD R0, R11, R0, R4 ;  /* 0x000000000b007224 */ /* 0x000fe400078e0204 */
[----:B------:R-:W-:Y:S02]  /*0530*/  IMAD.SHL.U32 R219, R219, 0x20, RZ ;  /* 0x00000020dbdb7824 */ /* 0x000fe400078e00ff */
[----:B------:R-:W-:-:S04]  /*0540*/  IMAD.IADD R0, R6, 0x1, R0 ;  /* 0x0000000106007824 */ /* 0x000fc800078e0200 */
[----:B------:R-:W-:Y:S02]  /*0550*/  IMAD R227, R0, 0x10, R227 ;  /* 0x0000001000e37824 */ /* 0x000fe400078e02e3 */
[----:B------:R-:W-:-:S05]  /*0560*/  @!P0 IMAD.SHL.U32 R0, R112, 0x40, RZ ;  /* 0x0000004070008824 */ /* 0x000fca00078e00ff */
[----:B------:R0:W-:Y:S01]  /*0570*/  @!P0 STL [R1], R0 ;  /* 0x0000000001008387 */ /* 0x0001e20000100800 */
[----:B------:R-:W-:Y:S05]  /*0580*/  @!P0 BRA `(.L_x_0) ;  /* 0x00004be000008947 */ /* 0x000fea0003800000 */
[----:B0-----:R-:W-:Y:S01]  /*0590*/  IABS R0, c[0x0][0x17c] ;  /* 0x00005f0000007a13 */ /* 0x001fe20000000000 */
[----:B------:R-:W-:Y:S01]  /*05a0*/  IMAD.SHL.U32 R228, R112, 0x2, RZ ;  /* 0x0000000270e47824 */ /* 0x000fe200078e00ff */
[C---:B------:R-:W-:Y:S01]  /*05b0*/  IADD3 R3, R219.reuse, 0x1f, RZ ;  /* 0x0000001fdb037810 */ /* 0x040fe20007ffe0ff */
[----:B------:R-:W-:Y:S01]  /*05c0*/  ULDC UR6, c[0x0][0x18c] ;  /* 0x0000630000067ab9 */ /* 0x000fe20000000800 */
[----:B------:R-:W0:Y:S01]  /*05d0*/  I2F.RP R6, R0 ;  /* 0x0000000000067306 */ /* 0x000e220000209400 */
[----:B------:R-:W-:Y:S01]  /*05e0*/  IADD3 R8, R219, 0x1e, RZ ;  /* 0x0000001edb087810 */ /* 0x000fe20007ffe0ff */
[----:B------:R-:W-:Y:S01]  /*05f0*/  ULDC UR7, c[0x0][0x180] ;  /* 0x0000600000077ab9 */ /* 0x000fe20000000800 */
[----:B------:R-:W-:Y:S01]  /*0600*/  IABS R11, R3 ;  /* 0x00000003000b7213 */ /* 0x000fe20000000000 */
[----:B------:R-:W-:Y:S01]  /*0610*/  USHF.L.U32 UR6, UR6, 0x7, URZ ;  /* 0x0000000706067899 */ /* 0x000fe2000800063f */
[----:B------:R-:W-:Y:S01]  /*0620*/  ISETP.GE.AND P3, PT, R3, RZ, PT ;  /* 0x000000ff0300720c */ /* 0x000fe20003f66270 */
[----:B------:R-:W-:Y:S01]  /*0630*/  ULDC.64 UR4, c[0x0][0x168] ;  /* 0x00005a0000047ab9 */ /* 0x000fe20000000a00 */
[----:B------:R-:W-:-:S02]  /*0640*/  IABS R12, R8 ;  /* 0x00000008000c7213 */ /* 0x000fc40000000000 */
[C---:B------:R-:W-:Y:S02]  /*0650*/  IADD3 R10, R219.reuse, 0x1c, RZ ;  /* 0x0000001cdb0a7810 */ /* 0x040fe40007ffe0ff */
[----:B------:R-:W-:Y:S02]  /*0660*/  ISETP.GE.AND P1, PT, R8, RZ, PT ;  /* 0x000000ff0800720c */ /* 0x000fe40003f26270 */
[----:B------:R-:W-:Y:S02]  /*0670*/  IABS R16, R10 ;  /* 0x0000000a00107213 */ /* 0x000fe40000000000 */
[C---:B------:R-:W-:Y:S01]  /*0680*/  IADD3 R18, R219.reuse, 0x19, RZ ;  /* 0x00000019db127810 */ /* 0x040fe20007ffe0ff */
[----:B0-----:R-:W0:Y:S01]  /*0690*/  MUFU.RCP R6, R6 ;  /* 0x0000000600067308 */ /* 0x001e220000001000 */
[C---:B------:R-:W-:Y:S02]  /*06a0*/  IADD3 R20, R219.reuse, 0x18, RZ ;  /* 0x00000018db147810 */ /* 0x040fe40007ffe0ff */
[----:B------:R-:W-:-:S02]  /*06b0*/  IADD3 R22, R219, 0x17, RZ ;  /* 0x00000017db167810 */ /* 0x000fc40007ffe0ff */
[----:B------:R-:W-:Y:S02]  /*06c0*/  IABS R19, R20 ;  /* 0x0000001400137213 */ /* 0x000fe40000000000 */
[C---:B------:R-:W-:Y:S02]  /*06d0*/  IADD3 R24, R219.reuse, 0x16, RZ ;  /* 0x00000016db187810 */ /* 0x040fe40007ffe0ff */
[C---:B------:R-:W-:Y:S02]  /*06e0*/  IADD3 R26, R219.reuse, 0xa, RZ ;  /* 0x0000000adb1a7810 */ /* 0x040fe40007ffe0ff */
[C---:B------:R-:W-:Y:S02]  /*06f0*/  IADD3 R28, R219.reuse, 0x9, RZ ;  /* 0x00000009db1c7810 */ /* 0x040fe40007ffe0ff */
[----:B------:R-:W-:Y:S02]  /*0700*/  IABS R37, R26 ;  /* 0x0000001a00257213 */ /* 0x000fe40000000000 */
[----:B------:R-:W-:-:S02]  /*0710*/  IADD3 R30, R219, 0x8, RZ ;  /* 0x00000008db1e7810 */ /* 0x000fc40007ffe0ff */
[----:B0-----:R-:W-:Y:S02]  /*0720*/  IADD3 R4, R6, 0xffffffe, RZ ;  /* 0x0ffffffe06047810 */ /* 0x001fe40007ffe0ff */
[----:B------:R-:W-:Y:S02]  /*0730*/  IABS R39, R30 ;  /* 0x0000001e00277213 */ /* 0x000fe40000000000 */
[----:B------:R0:W1:Y:S01]  /*0740*/  F2I.FTZ.U32.TRUNC.NTZ R5, R4 ;  /* 0x0000000400057305 */ /* 0x000062000021f000 */
[----:B------:R-:W-:Y:S02]  /*0750*/  IABS R55, c[0x0][0x178] ;  /* 0x00005e0000377a13 */ /* 0x000fe40000000000 */
[C---:B------:R-:W-:Y:S02]  /*0760*/  IADD3 R32, R219.reuse, 0x7, RZ ;  /* 0x00000007db207810 */ /* 0x040fe40007ffe0ff */
[----:B------:R-:W-:Y:S02]  /*0770*/  IADD3 R34, R219, 0x6, RZ ;  /* 0x00000006db227810 */ /* 0x000fe40007ffe0ff */
[----:B------:R-:W-:Y:S01]  /*0780*/  IABS R41, R32 ;  /* 0x0000002000297213 */ /* 0x000fe20000000000 */
[----:B0-----:R-:W-:Y:S01]  /*0790*/  IMAD.MOV.U32 R4, RZ, RZ, RZ ;  /* 0x000000ffff047224 */ /* 0x001fe200078e00ff */
[----:B------:R-:W-:-:S02]  /*07a0*/  IABS R43, R34 ;  /* 0x00000022002b7213 */ /* 0x000fc40000000000 */
[C---:B------:R-:W-:Y:S02]  /*07b0*/  IADD3 R36, R219.reuse, 0x5, RZ ;  /* 0x00000005db247810 */ /* 0x040fe40007ffe0ff */
[----:B------:R-:W-:Y:S01]  /*07c0*/  IADD3 R38, R219, 0x4, RZ ;  /* 0x00000004db267810 */ /* 0x000fe20007ffe0ff */
[--C-:B-1----:R-:W-:Y:S01]  /*07d0*/  IMAD.MOV R7, RZ, RZ, -R5.reuse ;  /* 0x000000ffff077224 */ /* 0x102fe200078e0a05 */
[----:B------:R-:W-:Y:S02]  /*07e0*/  IABS R45, R36 ;  /* 0x00000024002d7213 */ /* 0x000fe40000000000 */
[----:B------:R-:W-:Y:S01]  /*07f0*/  IABS R47, R38 ;  /* 0x00000026002f7213 */ /* 0x000fe20000000000 */
[----:B------:R-:W-:Y:S01]  /*0800*/  IMAD R7, R7, R0, RZ ;  /* 0x0000000007077224 */ /* 0x000fe200078e02ff */
[----:B------:R-:W-:Y:S02]  /*0810*/  IADD3 R40, R219, 0x3, RZ ;  /* 0x00000003db287810 */ /* 0x000fe40007ffe0ff */
[----:B------:R-:W-:Y:S01]  /*0820*/  IABS R108, R227 ;  /* 0x000000e3006c7213 */ /* 0x000fe20000000000 */
[----:B------:R-:W-:Y:S01]  /*0830*/  IMAD.HI.U32 R7, R5, R7, R4 ;  /* 0x0000000705077227 */ /* 0x000fe200078e0004 */
[----:B------:R-:W-:-:S02]  /*0840*/  IADD3 R5, R219, 0x1d, RZ ;  /* 0x0000001ddb057810 */ /* 0x000fc40007ffe0ff */
[----:B------:R-:W-:Y:S02]  /*0850*/  IABS R49, R40 ;  /* 0x0000002800317213 */ /* 0x000fe40000000000 */
[----:B------:R-:W-:Y:S01]  /*0860*/  IABS R14, R5 ;  /* 0x00000005000e7213 */ /* 0x000fe20000000000 */
[----:B------:R-:W-:Y:S01]  /*0870*/  IMAD.HI.U32 R3, R7, R11, RZ ;  /* 0x0000000b07037227 */ /* 0x000fe200078e00ff */
[----:B------:R-:W-:Y:S02]  /*0880*/  ISETP.GE.AND P0, PT, R5, RZ, PT ;  /* 0x000000ff0500720c */ /* 0x000fe40003f06270 */
[----:B------:R-:W-:Y:S01]  /*0890*/  LOP3.LUT R130, R112, 0x3f, RZ, 0xc0, !PT ;  /* 0x0000003f70827812 */ /* 0x000fe200078ec0ff */
[----:B------:R-:W-:Y:S01]  /*08a0*/  IMAD.MOV R3, RZ, RZ, -R3 ;  /* 0x000000ffff037224 */ /* 0x000fe200078e0a03 */
[----:B------:R-:W-:Y:S01]  /*08b0*/  LOP3.LUT R231, R2, 0x70, RZ, 0xfc, !PT ;  /* 0x0000007002e77812 */ /* 0x000fe200078efcff */
[----:B------:R-:W-:Y:S01]  /*08c0*/  IMAD.HI.U32 R4, R7, R12, RZ ;  /* 0x0000000c07047227 */ /* 0x000fe200078e00ff */
[----:B------:R-:W-:-:S02]  /*08d0*/  LOP3.LUT R42, R130, 0x40, RZ, 0xfc, !PT ;  /* 0x00000040822a7812 */ /* 0x000fc400078efcff */
[----:B------:R-:W-:Y:S01]  /*08e0*/  LOP3.LUT R230, R2, 0x74, RZ, 0xfc, !PT ;  /* 0x0000007402e67812 */ /* 0x000fe200078efcff */
[----:B------:R-:W-:Y:S01]  /*08f0*/  IMAD R3, R0, R3, R11 ;  /* 0x0000000300037224 */ /* 0x000fe200078e020b */
[C---:B------:R-:W-:Y:S01]  /*0900*/  LOP3.LUT R235, R2.reuse, 0x64, RZ, 0xfc, !PT ;  /* 0x0000006402eb7812 */ /* 0x040fe200078efcff */
[----:B------:R-:W-:Y:S01]  /*0910*/  IMAD.MOV R13, RZ, RZ, -R4 ;  /* 0x000000ffff0d7224 */ /* 0x000fe200078e0a04 */
[----:B------:R-:W-:Y:S01]  /*0920*/  LOP3.LUT R234, R2, 0x68, RZ, 0xfc, !PT ;  /* 0x0000006802ea7812 */ /* 0x000fe200078efcff */
[C---:B------:R-:W-:Y:S01]  /*0930*/  IMAD.HI.U32 R6, R7.reuse, R14, RZ ;  /* 0x0000000e07067227 */ /* 0x040fe200078e00ff */
[----:B------:R-:W-:Y:S02]  /*0940*/  ISETP.GT.U32.AND P2, PT, R0, R3, PT ;  /* 0x000000030000720c */ /* 0x000fe40003f44070 */
[----:B------:R-:W-:Y:S01]  /*0950*/  LOP3.LUT R229, R2, 0x78, RZ, 0xfc, !PT ;  /* 0x0000007802e57812 */ /* 0x000fe200078efcff */
[----:B------:R-:W-:Y:S01]  /*0960*/  IMAD R5, R0, R13, R12 ;  /* 0x0000000d00057224 */ /* 0x000fe200078e020c */
[C---:B------:R-:W-:Y:S01]  /*0970*/  LOP3.LUT R238, R2.reuse, 0x58, RZ, 0xfc, !PT ;  /* 0x0000005802ee7812 */ /* 0x040fe200078efcff */
[----:B------:R-:W-:Y:S01]  /*0980*/  IMAD.HI.U32 R9, R7, R16, RZ ;  /* 0x0000001007097227 */ /* 0x000fe200078e00ff */
[----:B------:R-:W-:-:S02]  /*0990*/  LOP3.LUT R237, R2, 0x5c, RZ, 0xfc, !PT ;  /* 0x0000005c02ed7812 */ /* 0x000fc400078efcff */
[----:B------:R-:W-:Y:S01]  /*09a0*/  ISETP.GT.U32.AND P4, PT, R0, R5, PT ;  /* 0x000000050000720c */ /* 0x000fe20003f84070 */
[----:B------:R-:W-:Y:S01]  /*09b0*/  IMAD.MOV R15, RZ, RZ, -R6 ;  /* 0x000000ffff0f7224 */ /* 0x000fe200078e0a06 */
[C---:B------:R-:W-:Y:S01]  /*09c0*/  LOP3.LUT R233, R2.reuse, 0x6c, RZ, 0xfc, !PT ;  /* 0x0000006c02e97812 */ /* 0x040fe200078efcff */
[----:B------:R-:W-:Y:S01]  /*09d0*/  IMAD.MOV R17, RZ, RZ, -R9 ;  /* 0x000000ffff117224 */ /* 0x000fe200078e0a09 */
[----:B------:R-:W-:Y:S01]  /*09e0*/  LOP3.LUT R241, R2, 0x4c, RZ, 0xfc, !PT ;  /* 0x0000004c02f17812 */ /* 0x000fe200078efcff */
[----:B------:R-:W-:Y:S01]  /*09f0*/  IMAD R9, R0, R15, R14 ;  /* 0x0000000f00097224 */ /* 0x000fe200078e020e */
[----:B------:R-:W-:Y:S01]  /*0a00*/  IADD3 R14, R219, 0x1b, RZ ;  /* 0x0000001bdb0e7810 */ /* 0x000fe20007ffe0ff */
[----:B------:R-:W-:Y:S01]  /*0a10*/  @!P2 IMAD.IADD R3, R3, 0x1, -R0 ;  /* 0x000000010303a824 */ /* 0x000fe200078e0a00 */
[----:B------:R-:W-:Y:S01]  /*0a20*/  LOP3.LUT R240, R2, 0x50, RZ, 0xfc, !PT ;  /* 0x0000005002f07812 */ /* 0x000fe200078efcff */
[----:B------:R-:W-:Y:S01]  /*0a30*/  IMAD R11, R0, R17, R16 ;  /* 0x00000011000b7224 */ /* 0x000fe200078e0210 */
[----:B------:R-:W-:Y:S01]  /*0a40*/  IABS R13, R14 ;  /* 0x0000000e000d7213 */ /* 0x000fe20000000000 */
[----:B------:R-:W-:Y:S01]  /*0a50*/  IMAD R62, R42, c[0x0][0x18c], RZ ;  /* 0x000063002a3e7a24 */ /* 0x000fe200078e02ff */
[----:B------:R-:W-:Y:S01]  /*0a60*/  IADD3 R16, R219, 0x1a, RZ ;  /* 0x0000001adb107810 */ /* 0x000fe20007ffe0ff */
[----:B------:R-:W-:Y:S01]  /*0a70*/  @!P4 IMAD.IADD R5, R5, 0x1, -R0 ;  /* 0x000000010505c824 */ /* 0x000fe200078e0a00 */
[----:B------:R-:W-:Y:S01]  /*0a80*/  ISETP.GT.U32.AND P5, PT, R0, R3, PT ;  /* 0x000000030000720c */ /* 0x000fe20003fa4070 */
[----:B------:R-:W-:Y:S01]  /*0a90*/  IMAD.HI.U32 R4, R7, R13, RZ ;  /* 0x0000000d07047227 */ /* 0x000fe200078e00ff */
[----:B------:R-:W-:-:S02]  /*0aa0*/  IABS R15, R16 ;  /* 0x00000010000f7213 */ /* 0x000fc40000000000 */
[C---:B------:R-:W-:Y:S01]  /*0ab0*/  ISETP.GT.U32.AND P4, PT, R0.reuse, R5, PT ;  /* 0x000000050000720c */ /* 0x040fe20003f84070 */
[----:B------:R-:W-:Y:S01]  /*0ac0*/  IMAD.MOV R8, RZ, RZ, -R4 ;  /* 0x000000ffff087224 */ /* 0x000fe200078e0a04 */
[C---:B------:R-:W-:Y:S01]  /*0ad0*/  ISETP.GT.U32.AND P2, PT, R0.reuse, R9, PT ;  /* 0x000000090000720c */ /* 0x040fe20003f44070 */
[----:B------:R-:W-:Y:S01]  /*0ae0*/  IMAD.HI.U32 R6, R7, R15, RZ ;  /* 0x0000000f07067227 */ /* 0x000fe200078e00ff */
[C---:B------:R-:W-:Y:S02]  /*0af0*/  ISETP.GT.U32.AND P6, PT, R0.reuse, R11, PT ;  /* 0x0000000b0000720c */ /* 0x040fe40003fc4070 */
[----:B------:R-:W-:Y:S01]  /*0b00*/  IABS R17, R18 ;  /* 0x0000001200117213 */ /* 0x000fe20000000000 */
[----:B------:R-:W-:Y:S01]  /*0b10*/  IMAD R13, R0, R8, R13 ;  /* 0x00000008000d7224 */ /* 0x000fe200078e020d */
[C---:B------:R-:W-:Y:S01]  /*0b20*/  LOP3.LUT R236, R2.reuse, 0x60, RZ, 0xfc, !PT ;  /* 0x0000006002ec7812 */ /* 0x040fe200078efcff */
[----:B------:R-:W-:Y:S01]  /*0b30*/  IMAD.MOV R12, RZ, RZ, -R6 ;  /* 0x000000ffff0c7224 */ /* 0x000fe200078e0a06 */
[----:B------:R-:W-:Y:S01]  /*0b40*/  LOP3.LUT R244, R2, 0x40, RZ, 0xfc, !PT ;  /* 0x0000004002f47812 */ /* 0x000fe200078efcff */
[--C-:B------:R-:W-:Y:S01]  /*0b50*/  @!P5 IMAD.IADD R3, R3, 0x1, -R0.reuse ;  /* 0x000000010303d824 */ /* 0x100fe200078e0a00 */
[C---:B------:R-:W-:Y:S01]  /*0b60*/  ISETP.GT.U32.AND P5, PT, R0.reuse, R13, PT ;  /* 0x0000000d0000720c */ /* 0x040fe20003fa4070 */
[----:B------:R-:W-:Y:S01]  /*0b70*/  IMAD R15, R0, R12, R15 ;  /* 0x0000000c000f7224 */ /* 0x000fe200078e020f */
[----:B------:R-:W-:Y:S01]  /*0b80*/  IABS R12, R22 ;  /* 0x00000016000c7213 */ /* 0x000fe20000000000 */
[--C-:B------:R-:W-:Y:S01]  /*0b90*/  @!P4 IMAD.IADD R5, R5, 0x1, -R0.reuse ;  /* 0x000000010505c824 */ /* 0x100fe200078e0a00 */
[----:B------:R-:W-:Y:S01]  /*0ba0*/  LOP3.LUT R243, R2, 0x44, RZ, 0xfc, !PT ;  /* 0x0000004402f37812 */ /* 0x000fe200078efcff */
[--C-:B------:R-:W-:Y:S01]  /*0bb0*/  @!P2 IMAD.IADD R9, R9, 0x1, -R0.reuse ;  /* 0x000000010909a824 */ /* 0x100fe200078e0a00 */
[----:B------:R-:W-:Y:S01]  /*0bc0*/  ISETP.GT.U32.AND P4, PT, R0, R15, PT ;  /* 0x0000000f0000720c */ /* 0x000fe20003f84070 */
[----:B------:R-:W-:Y:S01]  /*0bd0*/  @!P6 IMAD.IADD R11, R11, 0x1, -R0 ;  /* 0x000000010b0be824 */ /* 0x000fe200078e0a00 */
[----:B------:R-:W-:Y:S01]  /*0be0*/  ISETP.GE.AND P2, PT, R10, RZ, PT ;  /* 0x000000ff0a00720c */ /* 0x000fe20003f46270 */
[----:B------:R-:W-:Y:S01]  /*0bf0*/  IMAD.HI.U32 R4, R7, R17, RZ ;  /* 0x0000001107047227 */ /* 0x000fe200078e00ff */
[----:B------:R-:W-:-:S02]  /*0c00*/  ISETP.GT.U32.AND P6, PT, R0, R9, PT ;  /* 0x000000090000720c */ /* 0x000fc40003fc4070 */
[C---:B------:R-:W-:Y:S01]  /*0c10*/  LOP3.LUT R239, R2.reuse, 0x54, RZ, 0xfc, !PT ;  /* 0x0000005402ef7812 */ /* 0x040fe200078efcff */
[----:B------:R-:W-:Y:S01]  /*0c20*/  IMAD.HI.U32 R6, R7, R19, RZ ;  /* 0x0000001307067227 */ /* 0x000fe200078e00ff */
[C---:B------:R-:W-:Y:S02]  /*0c30*/  LOP3.LUT R247, R2.reuse, 0x30, RZ, 0xfc, !PT ;  /* 0x0000003002f77812 */ /* 0x040fe400078efcff */
[----:B------:R-:W-:Y:S01]  /*0c40*/  LOP3.LUT R246, R2, 0x34, RZ, 0xfc, !PT ;  /* 0x0000003402f67812 */ /* 0x000fe200078efcff */
[----:B------:R-:W-:Y:S01]  /*0c50*/  @!P5 IMAD.IADD R13, R13, 0x1, -R0 ;  /* 0x000000010d0dd824 */ /* 0x000fe200078e0a00 */
[----:B------:R-:W-:Y:S01]  /*0c60*/  ISETP.GT.U32.AND P5, PT, R0, R11, PT ;  /* 0x0000000b0000720c */ /* 0x000fe20003fa4070 */
[----:B------:R-:W-:Y:S01]  /*0c70*/  IMAD.MOV R4, RZ, RZ, -R4 ;  /* 0x000000ffff047224 */ /* 0x000fe200078e0a04 */
[C---:B------:R-:W-:Y:S01]  /*0c80*/  LOP3.LUT R242, R2.reuse, 0x48, RZ, 0xfc, !PT ;  /* 0x0000004802f27812 */ /* 0x040fe200078efcff */
[----:B------:R-:W-:Y:S01]  /*0c90*/  IMAD.MOV R6, RZ, RZ, -R6 ;  /* 0x000000ffff067224 */ /* 0x000fe200078e0a06 */
[----:B------:R-:W-:Y:S01]  /*0ca0*/  LOP3.LUT R250, R2, 0x24, RZ, 0xfc, !PT ;  /* 0x0000002402fa7812 */ /* 0x000fe200078efcff */
[----:B------:R-:W-:Y:S01]  /*0cb0*/  IMAD R17, R0, R4, R17 ;  /* 0x0000000400117224 */ /* 0x000fe200078e0211 */
[----:B------:R-:W-:Y:S01]  /*0cc0*/  LOP3.LUT R249, R2, 0x28, RZ, 0xfc, !PT ;  /* 0x0000002802f97812 */ /* 0x000fe200078efcff */
[----:B------:R-:W-:Y:S01]  /*0cd0*/  IMAD R19, R0, R6, R19 ;  /* 0x0000000600137224 */ /* 0x000fe200078e0213 */
[----:B------:R-:W-:Y:S01]  /*0ce0*/  LOP3.LUT R245, R2, 0x38, RZ, 0xfc, !PT ;  /* 0x0000003802f57812 */ /* 0x000fe200078efcff */
[----:B------:R-:W-:Y:S01]  /*0cf0*/  @!P4 IMAD.IADD R15, R15, 0x1, -R0 ;  /* 0x000000010f0fc824 */ /* 0x000fe200078e0a00 */
[----:B------:R-:W-:Y:S01]  /*0d00*/  ISETP.GT.U32.AND P4, PT, R0, R13, PT ;  /* 0x0000000d0000720c */ /* 0x000fe20003f84070 */
[----:B------:R-:W-:Y:S01]  /*0d10*/  IMAD.MOV.U32 R8, RZ, RZ, R5 ;  /* 0x000000ffff087224 */ /* 0x000fe200078e0005 */
[----:B------:R-:W-:Y:S01]  /*0d20*/  IABS R5, R24 ;  /* 0x0000001800057213 */ /* 0x000fe20000000000 */
[----:B------:R-:W-:Y:S01]  /*0d30*/  IMAD.HI.U32 R4, R7, R12, RZ ;  /* 0x0000000c07047227 */ /* 0x000fe200078e00ff */
[----:B------:R-:W-:-:S02]  /*0d40*/  LOP3.LUT R128, R2, 0x18, RZ, 0xfc, !PT ;  /* 0x0000001802807812 */ /* 0x000fc400078efcff */
[C---:B------:R-:W-:Y:S01]  /*0d50*/  LOP3.LUT R252, R2.reuse, 0x1c, RZ, 0xfc, !PT ;  /* 0x0000001c02fc7812 */ /* 0x040fe200078efcff */
[----:B------:R-:W-:Y:S01]  /*0d60*/  IMAD.MOV.U32 R6, RZ, RZ, R3 ;  /* 0x000000ffff067224 */ /* 0x000fe200078e0003 */
[----:B------:R-:W-:Y:S01]  /*0d70*/  LOP3.LUT R248, R2, 0x2c, RZ, 0xfc, !PT ;  /* 0x0000002c02f87812 */ /* 0x000fe200078efcff */
[----:B------:R-:W-:Y:S01]  /*0d80*/  @!P6 IMAD.IADD R9, R9, 0x1, -R0 ;  /* 0x000000010909e824 */ /* 0x000fe200078e0a00 */
[----:B------:R-:W-:Y:S01]  /*0d90*/  ISETP.GE.AND P6, PT, R14, RZ, PT ;  /* 0x000000ff0e00720c */ /* 0x000fe20003fc6270 */
[----:B------:R-:W-:Y:S01]  /*0da0*/  @!P3 IMAD.MOV R6, RZ, RZ, -R6 ;  /* 0x000000ffff06b224 */ /* 0x000fe200078e0a06 */
[----:B------:R-:W-:Y:S01]  /*0db0*/  ISETP.GT.U32.AND P3, PT, R0, R15, PT ;  /* 0x0000000f0000720c */ /* 0x000fe20003f64070 */
[----:B------:R-:W-:Y:S01]  /*0dc0*/  IMAD.MOV R3, RZ, RZ, -R4 ;  /* 0x000000ffff037224 */ /* 0x000fe200078e0a04 */
[----:B------:R-:W-:Y:S01]  /*0dd0*/  IADD3 R14, R219, 0x14, RZ ;  /* 0x00000014db0e7810 */ /* 0x000fe20007ffe0ff */
[----:B------:R-:W-:Y:S01]  /*0de0*/  IMAD.HI.U32 R4, R7, R5, RZ ;  /* 0x0000000507047227 */ /* 0x000fe200078e00ff */
[----:B------:R-:W-:-:S02]  /*0df0*/  LOP3.LUT R118, R2, 0xc, RZ, 0xfc, !PT ;  /* 0x0000000c02767812 */ /* 0x000fc400078efcff */
[----:B------:R-:W-:Y:S01]  /*0e00*/  IABS R23, R14 ;  /* 0x0000000e00177213 */ /* 0x000fe20000000000 */
[----:B------:R-:W-:Y:S01]  /*0e10*/  @!P5 IMAD.IADD R11, R11, 0x1, -R0 ;  /* 0x000000010b0bd824 */ /* 0x000fe200078e0a00 */
[C---:B------:R-:W-:Y:S01]  /*0e20*/  ISETP.GT.U32.AND P5, PT, R0.reuse, R19, PT ;  /* 0x000000130000720c */ /* 0x040fe20003fa4070 */
[----:B------:R-:W-:Y:S01]  /*0e30*/  IMAD R3, R0, R3, R12 ;  /* 0x0000000300037224 */ /* 0x000fe200078e020c */
[----:B------:R-:W-:Y:S01]  /*0e40*/  IADD3 R12, R219, 0x15, RZ ;  /* 0x00000015db0c7810 */ /* 0x000fe20007ffe0ff */
[----:B------:R-:W-:Y:S01]  /*0e50*/  IMAD.MOV R4, RZ, RZ, -R4 ;  /* 0x000000ffff047224 */ /* 0x000fe200078e0a04 */
[----:B------:R-:W-:Y:S01]  /*0e60*/  LOP3.LUT R120, R2, 0x10, RZ, 0xfc, !PT ;  /* 0x0000001002787812 */ /* 0x000fe200078efcff */
[--C-:B------:R-:W-:Y:S01]  /*0e70*/  @!P4 IMAD.IADD R13, R13, 0x1, -R0.reuse ;  /* 0x000000010d0dc824 */ /* 0x100fe200078e0a00 */
[----:B------:R-:W-:Y:S01]  /*0e80*/  IABS R21, R12 ;  /* 0x0000000c00157213 */ /* 0x000fe20000000000 */
[----:B------:R-:W-:Y:S01]  /*0e90*/  IMAD R5, R0, R4, R5 ;  /* 0x0000000400057224 */ /* 0x000fe200078e0205 */
[----:B------:R-:W-:Y:S01]  /*0ea0*/  ISETP.GE.AND P4, PT, R16, RZ, PT ;  /* 0x000000ff1000720c */ /* 0x000fe20003f86270 */
[----:B------:R-:W-:Y:S01]  /*0eb0*/  @!P6 IMAD.MOV R13, RZ, RZ, -R13 ;  /* 0x000000ffff0de224 */ /* 0x000fe200078e0a0d */
[----:B------:R-:W-:Y:S01]  /*0ec0*/  LOP3.LUT R251, R2, 0x20, RZ, 0xfc, !PT ;  /* 0x0000002002fb7812 */ /* 0x000fe200078efcff */
[----:B------:R-:W-:Y:S01]  /*0ed0*/  @!P3 IMAD.IADD R15, R15, 0x1, -R0 ;  /* 0x000000010f0fb824 */ /* 0x000fe200078e0a00 */
[C---:B------:R-:W-:Y:S01]  /*0ee0*/  ISETP.GT.U32.AND P6, PT, R0.reuse, R5, PT ;  /* 0x000000050000720c */ /* 0x040fe20003fc4070 */
[----:B------:R-:W-:Y:S01]  /*0ef0*/  IMAD.HI.U32 R4, R7, R21, RZ ;  /* 0x0000001507047227 */ /* 0x000fe200078e00ff */
[----:B------:R-:W-:-:S02]  /*0f00*/  ISETP.GT.U32.AND P3, PT, R0, R3, PT ;  /* 0x000000030000720c */ /* 0x000fc40003f64070 */
[----:B------:R-:W-:Y:S01]  /*0f10*/  LOP3.LUT R114, R2, 0x4, RZ, 0xfc, !PT ;  /* 0x0000000402727812 */ /* 0x000fe200078efcff */
[----:B------:R-:W-:Y:S01]  /*0f20*/  @!P1 IMAD.MOV R8, RZ, RZ, -R8 ;  /* 0x000000ffff089224 */ /* 0x000fe200078e0a08 */
[----:B------:R-:W-:Y:S01]  /*0f30*/  ISETP.GT.U32.AND P1, PT, R0, R17, PT ;  /* 0x000000110000720c */ /* 0x000fe20003f24070 */
[----:B------:R-:W-:Y:S01]  /*0f40*/  @!P5 IMAD.IADD R19, R19, 0x1, -R0 ;  /* 0x000000011313d824 */ /* 0x000fe200078e0a00 */
[----:B------:R-:W-:Y:S01]  /*0f50*/  ISETP.GE.AND P5, PT, R20, RZ, PT ;  /* 0x000000ff1400720c */ /* 0x000fe20003fa6270 */
[----:B------:R-:W-:Y:S01]  /*0f60*/  IMAD.MOV R4, RZ, RZ, -R4 ;  /* 0x000000ffff047224 */ /* 0x000fe200078e0a04 */
[----:B------:R-:W-:Y:S01]  /*0f70*/  IADD3 R20, R219, 0x12, RZ ;  /* 0x00000012db147810 */ /* 0x000fe20007ffe0ff */
[----:B------:R-:W-:Y:S01]  /*0f80*/  @!P2 IMAD.MOV R11, RZ, RZ, -R11 ;  /* 0x000000ffff0ba224 */ /* 0x000fe200078e0a0b */
[C---:B------:R-:W-:Y:S01]  /*0f90*/  ISETP.GT.U32.AND P2, PT, R0.reuse, R19, PT ;  /* 0x000000130000720c */ /* 0x040fe20003f44070 */
[----:B------:R-:W-:Y:S01]  /*0fa0*/  IMAD R21, R0, R4, R21 ;  /* 0x0000000400157224 */ /* 0x000fe200078e0215 */
[C---:B------:R-:W-:Y:S01]  /*0fb0*/  LOP3.LUT R116, R2.reuse, 0x8, RZ, 0xfc, !PT ;  /* 0x0000000802747812 */ /* 0x040fe200078efcff */
        /* <DEDUP_REMOVED lines=8> */
[----:B------:R-:W-:Y:S01]  /*1040*/  IADD3 R18, R219, 0x13, RZ ;  /* 0x00000013db127810 */ /* 0x000fe20007ffe0ff */
[----:B------:R-:W-:Y:S01]  /*1050*/  @!P2 IMAD.IADD R19, R19, 0x1, -R0 ;  /* 0x000000011313a824 */ /* 0x000fe200078e0a00 */
[----:B------:R-:W-:Y:S01]  /*1060*/  ISETP.GE.AND P2, PT, R12, RZ, PT ;  /* 0x000000ff0c00720c */ /* 0x000fe20003f46270 */
[----:B------:R-:W-:Y:S01]  /*1070*/  IMAD.MOV R10, RZ, RZ, -R10 ;  /* 0x000000ffff0a7224 */ /* 0x000fe200078e0a0a */
[----:B------:R-:W-:Y:S01]  /*1080*/  IABS R12, R18 ;  /* 0x00000012000c7213 */ /* 0x000fe20000000000 */
[----:B------:R-:W-:Y:S01]  /*1090*/  @!P0 IMAD.MOV R9, RZ, RZ, -R9 ;  /* 0x000000ffff098224 */ /* 0x000fe200078e0a09 */
[C---:B------:R-:W-:Y:S01]  /*10a0*/  ISETP.GT.U32.AND P0, PT, R0.reuse, R17, PT ;  /* 0x000000110000720c */ /* 0x040fe20003f04070 */
[----:B------:R-:W-:Y:S01]  /*10b0*/  @!P6 IMAD.IADD R21, R21, 0x1, -R0 ;  /* 0x000000011515e824 */ /* 0x000fe200078e0a00 */
[----:B------:R-:W-:Y:S01]  /*10c0*/  ISETP.GT.U32.AND P6, PT, R0, R5, PT ;  /* 0x000000050000720c */ /* 0x000fe20003fc4070 */
[----:B------:R-:W-:-:S04]  /*10d0*/  IMAD.HI.U32 R4, R7, R12, RZ ;  /* 0x0000000c07047227 */ /* 0x000fc800078e00ff */
[----:B------:R-:W-:Y:S01]  /*10e0*/  @!P3 IMAD.IADD R3, R3, 0x1, -R0 ;  /* 0x000000010303b824 */ /* 0x000fe200078e0a00 */
[----:B------:R-:W-:Y:S01]  /*10f0*/  ISETP.GE.AND P3, PT, R14, RZ, PT ;  /* 0x000000ff0e00720c */ /* 0x000fe20003f66270 */
[C---:B------:R-:W-:Y:S01]  /*1100*/  IMAD R23, R0.reuse, R10, R23 ;  /* 0x0000000a00177224 */ /* 0x040fe200078e0217 */
[----:B------:R-:W-:Y:S01]  /*1110*/  IABS R14, R20 ;  /* 0x00000014000e7213 */ /* 0x000fe20000000000 */
[----:B------:R-:W-:Y:S02]  /*1120*/  IMAD.MOV R25, RZ, RZ, -R4 ;  /* 0x000000ffff197224 */ /* 0x000fe400078e0a04 */
[----:B------:R-:W-:Y:S02]  /*1130*/  IMAD.MOV.U32 R10, RZ, RZ, R3 ;  /* 0x000000ffff0a7224 */ /* 0x000fe400078e0003 */
[----:B------:R-:W-:Y:S01]  /*1140*/  @!P5 IMAD.MOV R19, RZ, RZ, -R19 ;  /* 0x000000ffff13d224 */ /* 0x000fe200078e0a13 */
[C---:B------:R-:W-:Y:S01]  /*1150*/  ISETP.GT.U32.AND P5, PT, R0.reuse, R23, PT ;  /* 0x000000170000720c */ /* 0x040fe20003fa4070 */
[----:B------:R-:W-:-:S02]  /*1160*/  IMAD R3, R0, R25, R12 ;  /* 0x0000001900037224 */ /* 0x000fc400078e020c */
[--C-:B------:R-:W-:Y:S02]  /*1170*/  @!P6 IMAD.IADD R5, R5, 0x1, -R0.reuse ;  /* 0x000000010505e824 */ /* 0x100fe400078e0a00 */
[----:B------:R-:W-:Y:S01]  /*1180*/  @!P4 IMAD.MOV R15, RZ, RZ, -R15 ;  /* 0x000000ffff0fc224 */ /* 0x000fe200078e0a0f */
[----:B------:R-:W-:Y:S01]  /*1190*/  ISETP.GT.U32.AND P6, PT, R0, R3, PT ;  /* 0x000000030000720c */ /* 0x000fe20003fc4070 */
[--C-:B------:R-:W-:Y:S01]  /*11a0*/  @!P0 IMAD.IADD R17, R17, 0x1, -R0.reuse ;  /* 0x0000000111118824 */ /* 0x100fe200078e0a00 */
[----:B------:R-:W-:Y:S01]  /*11b0*/  ISETP.GE.AND P4, PT, R22, RZ, PT ;  /* 0x000000ff1600720c */ /* 0x000fe20003f86270 */
[----:B------:R-:W-:Y:S01]  /*11c0*/  IMAD.HI.U32 R4, R7, R14, RZ ;  /* 0x0000000e07047227 */ /* 0x000fe200078e00ff */
[----:B------:R-:W-:Y:S02]  /*11d0*/  IADD3 R22, R219, 0x11, RZ ;  /* 0x00000011db167810 */ /* 0x000fe40007ffe0ff */
[----:B------:R-:W-:Y:S01]  /*11e0*/  ISETP.GE.AND P0, PT, R24, RZ, PT ;  /* 0x000000ff1800720c */ /* 0x000fe20003f06270 */
[----:B------:R-:W-:Y:S01]  /*11f0*/  @!P5 IMAD.IADD R23, R23, 0x1, -R0 ;  /* 0x000000011717d824 */ /* 0x000fe200078e0a00 */
[----:B------:R-:W-:Y:S01]  /*1200*/  IADD3 R24, R219, 0x10, RZ ;  /* 0x00000010db187810 */ /* 0x000fe20007ffe0ff */
[----:B------:R-:W-:Y:S01]  /*1210*/  IMAD.MOV R25, RZ, RZ, -R4 ;  /* 0x000000ffff197224 */ /* 0x000fe200078e0a04 */
[----:B------:R-:W-:Y:S01]  /*1220*/  IABS R16, R22 ;  /* 0x0000001600107213 */ /* 0x000fe20000000000 */
[----:B------:R-:W-:Y:S01]  /*1230*/  IMAD.MOV.U32 R12, RZ, RZ, R5 ;  /* 0x000000ffff0c7224 */ /* 0x000fe200078e0005 */
[----:B------:R-:W-:Y:S01]  /*1240*/  IABS R27, R24 ;  /* 0x00000018001b7213 */ /* 0x000fe20000000000 */
[----:B------:R-:W-:Y:S01]  /*1250*/  @!P6 IMAD.IADD R3, R3, 0x1, -R0 ;  /* 0x000000010303e824 */ /* 0x000fe200078e0a00 */
[----:B------:R-:W-:Y:S01]  /*1260*/  ISETP.GT.U32.AND P5, PT, R0, R23, PT ;  /* 0x000000170000720c */ /* 0x000fe20003fa4070 */
[----:B------:R-:W-:-:S03]  /*1270*/  IMAD.HI.U32 R4, R7, R16, RZ ;  /* 0x0000001007047227 */ /* 0x000fc600078e00ff */
[C---:B------:R-:W-:Y:S01]  /*1280*/  ISETP.GT.U32.AND P6, PT, R0.reuse, R3, PT ;  /* 0x000000030000720c */ /* 0x040fe20003fc4070 */
[----:B------:R-:W-:Y:S02]  /*1290*/  IMAD R25, R0, R25, R14 ;  /* 0x0000001900197224 */ /* 0x000fe400078e020e */
[----:B------:R-:W-:-:S04]  /*12a0*/  IMAD.HI.U32 R14, R7, R27, RZ ;  /* 0x0000001b070e7227 */ /* 0x000fc800078e00ff */
[----:B------:R-:W-:Y:S02]  /*12b0*/  IMAD.MOV R5, RZ, RZ, -R4 ;  /* 0x000000ffff057224 */ /* 0x000fe400078e0a04 */
[----:B------:R-:W-:Y:S02]  /*12c0*/  IMAD.MOV R14, RZ, RZ, -R14 ;  /* 0x000000ffff0e7224 */ /* 0x000fe400078e0a0e */
[C---:B------:R-:W-:Y:S02]  /*12d0*/  IMAD R5, R0.reuse, R5, R16 ;  /* 0x0000000500057224 */ /* 0x040fe400078e0210 */
[----:B------:R-:W-:Y:S01]  /*12e0*/  @!P1 IMAD.MOV R17, RZ, RZ, -R17 ;  /* 0x000000ffff119224 */ /* 0x000fe200078e0a11 */
[C---:B------:R-:W-:Y:S01]  /*12f0*/  ISETP.GT.U32.AND P1, PT, R0.reuse, R21, PT ;  /* 0x000000150000720c */ /* 0x040fe20003f24070 */
[----:B------:R-:W-:Y:S01]  /*1300*/  @!P5 IMAD.IADD R23, R23, 0x1, -R0 ;  /* 0x000000011717d824 */ /* 0x000fe200078e0a00 */
[C---:B------:R-:W-:Y:S01]  /*1310*/  ISETP.GT.U32.AND P5, PT, R0.reuse, R5, PT ;  /* 0x000000050000720c */ /* 0x040fe20003fa4070 */
[----:B------:R-:W-:-:S02]  /*1320*/  IMAD R27, R0, R14, R27 ;  /* 0x0000000e001b7224 */ /* 0x000fc400078e021b */
[----:B------:R-:W-:Y:S02]  /*1330*/  @!P6 IMAD.IADD R3, R3, 0x1, -R0 ;  /* 0x000000010303e824 */ /* 0x000fe400078e0a00 */
[----:B------:R-:W-:Y:S01]  /*1340*/  @!P4 IMAD.MOV R10, RZ, RZ, -R10 ;  /* 0x000000ffff0ac224 */ /* 0x000fe200078e0a0a */
[----:B------:R-:W-:Y:S01]  /*1350*/  ISETP.GT.U32.AND P6, PT, R0, R27, PT ;  /* 0x0000001b0000720c */ /* 0x000fe20003fc4070 */
[----:B------:R-:W-:Y:S01]  /*1360*/  @!P0 IMAD.MOV R12, RZ, RZ, -R12 ;  /* 0x000000ffff0c8224 */ /* 0x000fe200078e0a0c */
[----:B------:R-:W-:Y:S01]  /*1370*/  ISETP.GE.AND P4, PT, R18, RZ, PT ;  /* 0x000000ff1200720c */ /* 0x000fe20003f86270 */
[----:B------:R-:W-:Y:S01]  /*1380*/  IMAD.MOV.U32 R14, RZ, RZ, R3 ;  /* 0x000000ffff0e7224 */ /* 0x000fe200078e0003 */
[----:B------:R-:W-:Y:S01]  /*1390*/  IADD3 R18, R219, 0xf, RZ ;  /* 0x0000000fdb127810 */ /* 0x000fe20007ffe0ff */
[--C-:B------:R-:W-:Y:S01]  /*13a0*/  @!P1 IMAD.IADD R21, R21, 0x1, -R0.reuse ;  /* 0x0000000115159824 */ /* 0x100fe200078e0a00 */
[----:B------:R-:W-:Y:S01]  /*13b0*/  ISETP.GE.AND P1, PT, R20, RZ, PT ;  /* 0x000000ff1400720c */ /* 0x000fe20003f26270 */
[--C-:B------:R-:W-:Y:S01]  /*13c0*/  @!P5 IMAD.IADD R5, R5, 0x1, -R0.reuse ;  /* 0x000000010505d824 */ /* 0x100fe200078e0a00 */
[C---:B------:R-:W-:Y:S01]  /*13d0*/  ISETP.GT.U32.AND P0, PT, R0.reuse, R25, PT ;  /* 0x000000190000720c */ /* 0x040fe20003f04070 */
[----:B------:R-:W-:Y:S01]  /*13e0*/  @!P2 IMAD.MOV R21, RZ, RZ, -R21 ;  /* 0x000000ffff15a224 */ /* 0x000fe200078e0a15 */
[----:B------:R-:W-:Y:S01]  /*13f0*/  IADD3 R20, R219, 0xe, RZ ;  /* 0x0000000edb147810 */ /* 0x000fe20007ffe0ff */
[----:B------:R-:W-:Y:S01]  /*1400*/  @!P3 IMAD.MOV R23, RZ, RZ, -R23 ;  /* 0x000000ffff17b224 */ /* 0x000fe200078e0a17 */
[----:B------:R-:W-:Y:S01]  /*1410*/  IABS R16, R18 ;  /* 0x0000001200107213 */ /* 0x000fe20000000000 */
[----:B------:R-:W-:Y:S01]  /*1420*/  @!P6 IMAD.IADD R27, R27, 0x1, -R0 ;  /* 0x000000011b1be824 */ /* 0x000fe200078e0a00 */
[----:B------:R-:W-:Y:S01]  /*1430*/  IABS R29, R20 ;  /* 0x00000014001d7213 */ /* 0x000fe20000000000 */
[----:B------:R-:W-:Y:S01]  /*1440*/  @!P4 IMAD.MOV R14, RZ, RZ, -R14 ;  /* 0x000000ffff0ec224 */ /* 0x000fe200078e0a0e */
[C---:B------:R-:W-:Y:S01]  /*1450*/  ISETP.GT.U32.AND P5, PT, R0.reuse, R5, PT ;  /* 0x000000050000720c */ /* 0x040fe20003fa4070 */
[----:B------:R-:W-:Y:S01]  /*1460*/  IMAD.HI.U32 R3, R7, R16, RZ ;  /* 0x0000001007037227 */ /* 0x000fe200078e00ff */
[----:B------:R-:W-:-:S02]  /*1470*/  ISETP.GT.U32.AND P6, PT, R0, R27, PT ;  /* 0x0000001b0000720c */ /* 0x000fc40003fc4070 */
[----:B------:R-:W-:Y:S01]  /*1480*/  ISETP.GE.AND P4, PT, R18, RZ, PT ;  /* 0x000000ff1200720c */ /* 0x000fe20003f86270 */
[----:B------:R-:W-:Y:S01]  /*1490*/  IMAD.HI.U32 R4, R7, R29, RZ ;  /* 0x0000001d07047227 */ /* 0x000fe200078e00ff */
[----:B------:R-:W-:Y:S02]  /*14a0*/  IADD3 R18, R219, 0xc, RZ ;  /* 0x0000000cdb127810 */ /* 0x000fe40007ffe0ff */
[----:B------:R-:W-:Y:S01]  /*14b0*/  ISETP.GE.AND P2, PT, R22, RZ, PT ;  /* 0x000000ff1600720c */ /* 0x000fe20003f46270 */
[----:B------:R-:W-:Y:S01]  /*14c0*/  IMAD.MOV R3, RZ, RZ, -R3 ;  /* 0x000000ffff037224 */ /* 0x000fe200078e0a03 */
[----:B------:R-:W-:Y:S01]  /*14d0*/  IABS R33, R18 ;  /* 0x0000001200217213 */ /* 0x000fe20000000000 */
[----:B------:R-:W-:Y:S01]  /*14e0*/  @!P0 IMAD.IADD R25, R25, 0x1, -R0 ;  /* 0x0000000119198824 */ /* 0x000fe200078e0a00 */
[C---:B------:R-:W-:Y:S01]  /*14f0*/  IADD3 R22, R219.reuse, 0xb, RZ ;  /* 0x0000000bdb167810 */ /* 0x040fe20007ffe0ff */
[----:B------:R-:W-:Y:S01]  /*1500*/  IMAD.MOV R4, RZ, RZ, -R4 ;  /* 0x000000ffff047224 */ /* 0x000fe200078e0a04 */
[----:B------:R-:W-:Y:S01]  /*1510*/  ISETP.GE.AND P3, PT, R24, RZ, PT ;  /* 0x000000ff1800720c */ /* 0x000fe20003f66270 */
[C---:B------:R-:W-:Y:S01]  /*1520*/  IMAD R3, R0.reuse, R3, R16 ;  /* 0x0000000300037224 */ /* 0x040fe200078e0210 */
[C---:B------:R-:W-:Y:S01]  /*1530*/  ISETP.GT.U32.AND P0, PT, R0.reuse, R25, PT ;  /* 0x000000190000720c */ /* 0x040fe20003f04070 */
[C---:B------:R-:W-:Y:S01]  /*1540*/  IMAD R29, R0.reuse, R4, R29 ;  /* 0x00000004001d7224 */ /* 0x040fe200078e021d */
[----:B------:R-:W-:Y:S01]  /*1550*/  IADD3 R4, R219, 0xd, RZ ;  /* 0x0000000ddb047810 */ /* 0x000fe20007ffe0ff */
[--C-:B------:R-:W-:Y:S01]  /*1560*/  @!P5 IMAD.IADD R5, R5, 0x1, -R0.reuse ;  /* 0x000000010505d824 */ /* 0x100fe200078e0a00 */
[C---:B------:R-:W-:Y:S01]  /*1570*/  ISETP.GT.U32.AND P5, PT, R0.reuse, R3, PT ;  /* 0x000000030000720c */ /* 0x040fe20003fa4070 */
[----:B------:R-:W-:Y:S01]  /*1580*/  @!P6 IMAD.IADD R27, R27, 0x1, -R0 ;  /* 0x000000011b1be824 */ /* 0x000fe200078e0a00 */
[----:B------:R-:W-:Y:S01]  /*1590*/  ISETP.GT.U32.AND P6, PT, R0, R29, PT ;  /* 0x0000001d0000720c */ /* 0x000fe20003fc4070 */
[----:B------:R-:W-:Y:S01]  /*15a0*/  IMAD.MOV.U32 R16, RZ, RZ, R5 ;  /* 0x000000ffff107224 */ /* 0x000fe200078e0005 */
[----:B------:R-:W-:Y:S01]  /*15b0*/  IABS R31, R4 ;  /* 0x00000004001f7213 */ /* 0x000fe20000000000 */
[----:B------:R-:W-:Y:S01]  /*15c0*/  IMAD.HI.U32 R5, R7, R33, RZ ;  /* 0x0000002107057227 */ /* 0x000fe200078e00ff */
[----:B------:R-:W-:-:S03]  /*15d0*/  IABS R35, R22 ;  /* 0x0000001600237213 */ /* 0x000fc60000000000 */
[--C-:B------:R-:W-:Y:S01]  /*15e0*/  @!P0 IMAD.IADD R25, R25, 0x1, -R0.reuse ;  /* 0x0000000119198824 */ /* 0x100fe200078e0a00 */
[----:B------:R-:W-:Y:S01]  /*15f0*/  ISETP.GE.AND P0, PT, R20, RZ, PT ;  /* 0x000000ff1400720c */ /* 0x000fe20003f06270 */
[----:B------:R-:W-:Y:S02]  /*1600*/  IMAD.MOV R5, RZ, RZ, -R5 ;  /* 0x000000ffff057224 */ /* 0x000fe400078e0a05 */
[--C-:B------:R-:W-:Y:S02]  /*1610*/  @!P5 IMAD.IADD R3, R3, 0x1, -R0.reuse ;  /* 0x000000010303d824 */ /* 0x100fe400078e0a00 */
[----:B------:R-:W-:Y:S01]  /*1620*/  @!P1 IMAD.MOV R25, RZ, RZ, -R25 ;  /* 0x000000ffff199224 */ /* 0x000fe200078e0a19 */
[----:B------:R-:W-:Y:S01]  /*1630*/  ISETP.GE.AND P1, PT, R4, RZ, PT ;  /* 0x000000ff0400720c */ /* 0x000fe20003f26270 */
[----:B------:R-:W-:Y:S01]  /*1640*/  @!P6 IMAD.IADD R29, R29, 0x1, -R0 ;  /* 0x000000011d1de824 */ /* 0x000fe200078e0a00 */
[----:B------:R-:W-:Y:S01]  /*1650*/  ISETP.GT.U32.AND P5, PT, R0, R3, PT ;  /* 0x000000030000720c */ /* 0x000fe20003fa4070 */
[----:B------:R-:W-:-:S03]  /*1660*/  IMAD.HI.U32 R4, R7, R31, RZ ;  /* 0x0000001f07047227 */ /* 0x000fc600078e00ff */
[----:B------:R-:W-:Y:S01]  /*1670*/  ISETP.GT.U32.AND P6, PT, R0, R29, PT ;  /* 0x0000001d0000720c */ /* 0x000fe20003fc4070 */
[----:B------:R-:W-:Y:S02]  /*1680*/  IMAD.MOV R20, RZ, RZ, -R4 ;  /* 0x000000ffff147224 */ /* 0x000fe400078e0a04 */
[----:B------:R-:W-:Y:S01]  /*1690*/  @!P2 IMAD.MOV R16, RZ, RZ, -R16 ;  /* 0x000000ffff10a224 */ /* 0x000fe200078e0a10 */
[----:B------:R-:W-:Y:S01]  /*16a0*/  ISETP.GE.AND P2, PT, R18, RZ, PT ;  /* 0x000000ff1200720c */ /* 0x000fe20003f46270 */
[C---:B------:R-:W-:Y:S02]  /*16b0*/  IMAD R31, R0.reuse, R20, R31 ;  /* 0x00000014001f7224 */ /* 0x040fe400078e021f */
[C---:B------:R-:W-:Y:S01]  /*16c0*/  IMAD R33, R0.reuse, R5, R33 ;  /* 0x0000000500217224 */ /* 0x040fe200078e0221 */
[----:B------:R-:W0:Y:S01]  /*16d0*/  I2F.RP R20, R55 ;  /* 0x0000003700147306 */ /* 0x000e220000209400 */
[----:B------:R-:W-:Y:S01]  /*16e0*/  @!P5 IMAD.IADD R3, R3, 0x1, -R0 ;  /* 0x000000010303d824 */ /* 0x000fe200078e0a00 */
[----:B------:R-:W-:Y:S01]  /*16f0*/  ISETP.GT.U32.AND P5, PT, R0, R31, PT ;  /* 0x0000001f0000720c */ /* 0x000fe20003fa4070 */
[----:B------:R-:W-:-:S04]  /*1700*/  IMAD.HI.U32 R18, R7, R35, RZ ;  /* 0x0000002307127227 */ /* 0x000fc800078e00ff */
[----:B------:R-:W-:Y:S01]  /*1710*/  @!P6 IMAD.IADD R29, R29, 0x1, -R0 ;  /* 0x000000011d1de824 */ /* 0x000fe200078e0a00 */
[----:B------:R-:W-:Y:S01]  /*1720*/  ISETP.GT.U32.AND P6, PT, R0, R33, PT ;  /* 0x000000210000720c */ /* 0x000fe20003fc4070 */
[----:B------:R-:W-:Y:S02]  /*1730*/  IMAD.MOV R18, RZ, RZ, -R18 ;  /* 0x000000ffff127224 */ /* 0x000fe400078e0a12 */
[----:B------:R-:W-:-:S04]  /*1740*/  IMAD.HI.U32 R4, R7, R37, RZ ;  /* 0x0000002507047227 */ /* 0x000fc800078e00ff */
[C---:B------:R-:W-:Y:S01]  /*1750*/  IMAD R35, R0.reuse, R18, R35 ;  /* 0x0000001200237224 */ /* 0x040fe200078e0223 */
[----:B0-----:R-:W0:Y:S01]  /*1760*/  MUFU.RCP R20, R20 ;  /* 0x0000001400147308 */ /* 0x001e220000001000 */
[--C-:B------:R-:W-:Y:S02]  /*1770*/  @!P5 IMAD.IADD R31, R31, 0x1, -R0.reuse ;  /* 0x000000011f1fd824 */ /* 0x100fe400078e0a00 */
[----:B------:R-:W-:Y:S01]  /*1780*/  @!P3 IMAD.MOV R27, RZ, RZ, -R27 ;  /* 0x000000ffff1bb224 */ /* 0x000fe200078e0a1b */
[C---:B------:R-:W-:Y:S01]  /*1790*/  ISETP.GT.U32.AND P5, PT, R0.reuse, R35, PT ;  /* 0x000000230000720c */ /* 0x040fe20003fa4070 */
[----:B------:R-:W-:Y:S01]  /*17a0*/  @!P6 IMAD.IADD R33, R33, 0x1, -R0 ;  /* 0x000000012121e824 */ /* 0x000fe200078e0a00 */
[----:B------:R-:W-:Y:S01]  /*17b0*/  ISETP.GT.U32.AND P6, PT, R0, R31, PT ;  /* 0x0000001f0000720c */ /* 0x000fe20003fc4070 */
[----:B------:R-:W-:Y:S01]  /*17c0*/  IMAD.MOV R4, RZ, RZ, -R4 ;  /* 0x000000ffff047224 */ /* 0x000fe200078e0a04 */
[----:B------:R-:W-:Y:S01]  /*17d0*/  ISETP.GE.AND P3, PT, R22, RZ, PT ;  /* 0x000000ff1600720c */ /* 0x000fe20003f66270 */
[----:B------:R-:W-:Y:S01]  /*17e0*/  IMAD.MOV.U32 R18, RZ, RZ, R3 ;  /* 0x000000ffff127224 */ /* 0x000fe200078e0003 */
[----:B------:R-:W-:Y:S01]  /*17f0*/  IABS R22, R28 ;  /* 0x0000001c00167213 */ /* 0x000fe20000000000 */
[----:B------:R-:W-:-:S02]  /*1800*/  IMAD R37, R0, R4, R37 ;  /* 0x0000000400257224 */ /* 0x000fc400078e0225 */
[----:B------:R-:W-:-:S04]  /*1810*/  IMAD.HI.U32 R4, R7, R39, RZ ;  /* 0x0000002707047227 */ /* 0x000fc800078e00ff */
[----:B------:R-:W-:Y:S01]  /*1820*/  @!P5 IMAD.IADD R35, R35, 0x1, -R0 ;  /* 0x000000012323d824 */ /* 0x000fe200078e0a00 */
[----:B------:R-:W-:Y:S01]  /*1830*/  ISETP.GT.U32.AND P5, PT, R0, R33, PT ;  /* 0x000000210000720c */ /* 0x000fe20003fa4070 */
[----:B------:R-:W-:-:S04]  /*1840*/  IMAD.HI.U32 R3, R7, R22, RZ ;  /* 0x0000001607037227 */ /* 0x000fc800078e00ff */
[----:B------:R-:W-:Y:S01]  /*1850*/  @!P6 IMAD.IADD R31, R31, 0x1, -R0 ;  /* 0x000000011f1fe824 */ /* 0x000fe200078e0a00 */
[C---:B------:R-:W-:Y:S01]  /*1860*/  ISETP.GT.U32.AND P6, PT, R0.reuse, R37, PT ;  /* 0x000000250000720c */ /* 0x040fe20003fc4070 */
[----:B------:R-:W-:Y:S02]  /*1870*/  IMAD.MOV R3, RZ, RZ, -R3 ;  /* 0x000000ffff037224 */ /* 0x000fe400078e0a03 */
[----:B------:R-:W-:Y:S02]  /*1880*/  IMAD.MOV R24, RZ, RZ, -R4 ;  /* 0x000000ffff187224 */ /* 0x000fe400078e0a04 */
[C---:B------:R-:W-:Y:S01]  /*1890*/  IMAD R3, R0.reuse, R3, R22 ;  /* 0x0000000300037224 */ /* 0x040fe200078e0216 */
[----:B------:R-:W-:Y:S01]  /*18a0*/  IADD3 R22, R219, 0x2, RZ ;  /* 0x00000002db167810 */ /* 0x000fe20007ffe0ff */
[C---:B------:R-:W-:Y:S02]  /*18b0*/  IMAD R39, R0.reuse, R24, R39 ;  /* 0x0000001800277224 */ /* 0x040fe400078e0227 */
[----:B------:R-:W-:Y:S01]  /*18c0*/  @!P5 IMAD.IADD R33, R33, 0x1, -R0 ;  /* 0x000000012121d824 */ /* 0x000fe200078e0a00 */
[----:B------:R-:W-:Y:S01]  /*18d0*/  ISETP.GT.U32.AND P5, PT, R0, R3, PT ;  /* 0x000000030000720c */ /* 0x000fe20003fa4070 */
[----:B------:R-:W-:Y:S01]  /*18e0*/  IMAD.HI.U32 R5, R7, R41, RZ ;  /* 0x0000002907057227 */ /* 0x000fe200078e00ff */
[----:B------:R-:W-:-:S03]  /*18f0*/  IABS R51, R22 ;  /* 0x0000001600337213 */ /* 0x000fc60000000000 */
[----:B------:R-:W-:Y:S01]  /*1900*/  @!P6 IMAD.IADD R37, R37, 0x1, -R0 ;  /* 0x000000012525e824 */ /* 0x000fe200078e0a00 */
[----:B------:R-:W-:Y:S01]  /*1910*/  ISETP.GT.U32.AND P6, PT, R0, R39, PT ;  /* 0x000000270000720c */ /* 0x000fe20003fc4070 */
[----:B------:R-:W-:-:S04]  /*1920*/  IMAD.HI.U32 R4, R7, R43, RZ ;  /* 0x0000002b07047227 */ /* 0x000fc800078e00ff */
[----:B------:R-:W-:Y:S02]  /*1930*/  IMAD.MOV R5, RZ, RZ, -R5 ;  /* 0x000000ffff057224 */ /* 0x000fe400078e0a05 */
[----:B------:R-:W-:Y:S01]  /*1940*/  @!P5 IMAD.IADD R3, R3, 0x1, -R0 ;  /* 0x000000010303d824 */ /* 0x000fe200078e0a00 */
[C---:B------:R-:W-:Y:S01]  /*1950*/  ISETP.GT.U32.AND P5, PT, R0.reuse, R37, PT ;  /* 0x000000250000720c */ /* 0x040fe20003fa4070 */
[----:B------:R-:W-:Y:S02]  /*1960*/  IMAD.MOV R4, RZ, RZ, -R4 ;  /* 0x000000ffff047224 */ /* 0x000fe400078e0a04 */
[----:B------:R-:W-:Y:S01]  /*1970*/  IMAD R41, R0, R5, R41 ;  /* 0x0000000500297224 */ /* 0x000fe200078e0229 */
[----:B0-----:R-:W-:Y:S01]  /*1980*/  IADD3 R5, R20, 0xffffffe, RZ ;  /* 0x0ffffffe14057810 */ /* 0x001fe20007ffe0ff */
[----:B------:R-:W-:Y:S01]  /*1990*/  @!P6 IMAD.IADD R39, R39, 0x1, -R0 ;  /* 0x000000012727e824 */ /* 0x000fe200078e0a00 */
[C---:B------:R-:W-:Y:S01]  /*19a0*/  ISETP.GT.U32.AND P6, PT, R0.reuse, R3, PT ;  /* 0x000000030000720c */ /* 0x040fe20003fc4070 */
[----:B------:R-:W-:-:S02]  /*19b0*/  IMAD R43, R0, R4, R43 ;  /* 0x00000004002b7224 */ /* 0x000fc400078e022b */
[----:B------:R-:W-:Y:S01]  /*19c0*/  IMAD.HI.U32 R4, R7, R45, RZ ;  /* 0x0000002d07047227 */ /* 0x000fe200078e00ff */
[----:B------:R-:W0:Y:S03]  /*19d0*/  F2I.FTZ.U32.TRUNC.NTZ R5, R5 ;  /* 0x0000000500057305 */ /* 0x000e26000021f000 */
[----:B------:R-:W-:Y:S01]  /*19e0*/  @!P5 IMAD.IADD R37, R37, 0x1, -R0 ;  /* 0x000000012525d824 */ /* 0x000fe200078e0a00 */
[----:B------:R-:W-:Y:S01]  /*19f0*/  ISETP.GT.U32.AND P5, PT, R0, R41, PT ;  /* 0x000000290000720c */ /* 0x000fe20003fa4070 */
[----:B------:R-:W-:-:S04]  /*1a00*/  IMAD.HI.U32 R20, R7, R47, RZ ;  /* 0x0000002f07147227 */ /* 0x000fc800078e00ff */
[----:B------:R-:W-:Y:S01]  /*1a10*/  @!P6 IMAD.IADD R3, R3, 0x1, -R0 ;  /* 0x000000010303e824 */ /* 0x000fe200078e0a00 */
[C---:B------:R-:W-:Y:S01]  /*1a20*/  ISETP.GT.U32.AND P6, PT, R0.reuse, R43, PT ;  /* 0x0000002b0000720c */ /* 0x040fe20003fc4070 */
[----:B------:R-:W-:Y:S02]  /*1a30*/  IMAD.MOV R4, RZ, RZ, -R4 ;  /* 0x000000ffff047224 */ /* 0x000fe400078e0a04 */
[----:B------:R-:W-:Y:S01]  /*1a40*/  @!P4 IMAD.MOV R18, RZ, RZ, -R18 ;  /* 0x000000ffff12c224 */ /* 0x000fe200078e0a12 */
[C---:B------:R-:W-:Y:S01]  /*1a50*/  ISETP.GT.U32.AND P4, PT, R0.reuse, R35, PT ;  /* 0x000000230000720c */ /* 0x040fe20003f84070 */
[----:B------:R-:W-:Y:S01]  /*1a60*/  @!P0 IMAD.MOV R29, RZ, RZ, -R29 ;  /* 0x000000ffff1d8224 */ /* 0x000fe200078e0a1d */
[C---:B------:R-:W-:Y:S01]  /*1a70*/  ISETP.GT.U32.AND P0, PT, R0.reuse, R39, PT ;  /* 0x000000270000720c */ /* 0x040fe20003f04070 */
[----:B------:R-:W-:Y:S02]  /*1a80*/  IMAD R45, R0, R4, R45 ;  /* 0x00000004002d7224 */ /* 0x000fe400078e022d */
[----:B------:R-:W-:-:S02]  /*1a90*/  IMAD.MOV R24, RZ, RZ, -R20 ;  /* 0x000000ffff187224 */ /* 0x000fc400078e0a14 */
[----:B------:R-:W-:Y:S01]  /*1aa0*/  @!P5 IMAD.IADD R41, R41, 0x1, -R0 ;  /* 0x000000012929d824 */ /* 0x000fe200078e0a00 */
[C---:B------:R-:W-:Y:S01]  /*1ab0*/  ISETP.GT.U32.AND P5, PT, R0.reuse, R45, PT ;  /* 0x0000002d0000720c */ /* 0x040fe20003fa4070 */
[----:B------:R-:W-:Y:S02]  /*1ac0*/  IMAD R47, R0, R24, R47 ;  /* 0x00000018002f7224 */ /* 0x000fe400078e022f */
[----:B------:R-:W-:-:S04]  /*1ad0*/  IMAD.HI.U32 R4, R7, R49, RZ ;  /* 0x0000003107047227 */ /* 0x000fc800078e00ff */
[----:B------:R-:W-:Y:S01]  /*1ae0*/  @!P6 IMAD.IADD R43, R43, 0x1, -R0 ;  /* 0x000000012b2be824 */ /* 0x000fe200078e0a00 */
[----:B------:R-:W-:Y:S01]  /*1af0*/  ISETP.GT.U32.AND P6, PT, R0, R47, PT ;  /* 0x0000002f0000720c */ /* 0x000fe20003fc4070 */
[----:B------:R-:W-:-:S04]  /*1b00*/  IMAD.HI.U32 R20, R7, R51, RZ ;  /* 0x0000003307147227 */ /* 0x000fc800078e00ff */
[----:B------:R-:W-:Y:S02]  /*1b10*/  IMAD.MOV R4, RZ, RZ, -R4 ;  /* 0x000000ffff047224 */ /* 0x000fe400078e0a04 */
[--C-:B------:R-:W-:Y:S01]  /*1b20*/  @!P4 IMAD.IADD R35, R35, 0x1, -R0.reuse ;  /* 0x000000012323c824 */ /* 0x100fe200078e0a00 */
[----:B------:R-:W-:Y:S01]  /*1b30*/  ISETP.GE.AND P4, PT, R26, RZ, PT ;  /* 0x000000ff1a00720c */ /* 0x000fe20003f86270 */
[----:B------:R-:W-:Y:S01]  /*1b40*/  @!P0 IMAD.IADD R39, R39, 0x1, -R0 ;  /* 0x0000000127278824 */ /* 0x000fe200078e0a00 */
[----:B------:R-:W-:Y:S01]  /*1b50*/  ISETP.GE.AND P0, PT, R28, RZ, PT ;  /* 0x000000ff1c00720c */ /* 0x000fe20003f06270 */
[----:B------:R-:W-:Y:S01]  /*1b60*/  IMAD.MOV R20, RZ, RZ, -R20 ;  /* 0x000000ffff147224 */ /* 0x000fe200078e0a14 */
[----:B------:R-:W-:Y:S01]  /*1b70*/  IADD3 R28, R219, 0x1, RZ ;  /* 0x00000001db1c7810 */ /* 0x000fe20007ffe0ff */
[----:B0-----:R-:W-:Y:S02]  /*1b80*/  IMAD.MOV R26, RZ, RZ, -R5 ;  /* 0x000000ffff1a7224 */ /* 0x001fe400078e0a05 */
[C---:B------:R-:W-:Y:S01]  /*1b90*/  IMAD R49, R0.reuse, R4, R49 ;  /* 0x0000000400317224 */ /* 0x040fe200078e0231 */
[----:B------:R-:W-:Y:S01]  /*1ba0*/  IABS R24, R28 ;  /* 0x0000001c00187213 */ /* 0x000fe20000000000 */
[----:B------:R-:W-:-:S02]  /*1bb0*/  IMAD R51, R0, R20, R51 ;  /* 0x0000001400337224 */ /* 0x000fc400078e0233 */
[----:B------:R-:W-:Y:S01]  /*1bc0*/  IMAD.MOV.U32 R4, RZ, RZ, R26 ;  /* 0x000000ffff047224 */ /* 0x000fe200078e001a */
[----:B------:R-:W-:Y:S01]  /*1bd0*/  IABS R26, R219 ;  /* 0x000000db001a7213 */ /* 0x000fe20000000000 */
[--C-:B------:R-:W-:Y:S01]  /*1be0*/  @!P5 IMAD.IADD R45, R45, 0x1, -R0.reuse ;  /* 0x000000012d2dd824 */ /* 0x100fe200078e0a00 */
[C---:B------:R-:W-:Y:S01]  /*1bf0*/  ISETP.GT.U32.AND P5, PT, R0.reuse, R49, PT ;  /* 0x000000310000720c */ /* 0x040fe20003fa4070 */
[----:B------:R-:W-:Y:S01]  /*1c00*/  @!P6 IMAD.IADD R47, R47, 0x1, -R0 ;  /* 0x000000012f2fe824 */ /* 0x000fe200078e0a00 */
[C---:B------:R-:W-:Y:S01]  /*1c10*/  ISETP.GT.U32.AND P6, PT, R0.reuse, R51, PT ;  /* 0x000000330000720c */ /* 0x040fe20003fc4070 */
[----:B------:R-:W-:Y:S01]  /*1c20*/  @!P3 IMAD.MOV R35, RZ, RZ, -R35 ;  /* 0x000000ffff23b224 */ /* 0x000fe200078e0a23 */
[----:B------:R-:W-:Y:S01]  /*1c30*/  ISETP.GT.U32.AND P3, PT, R0, R45, PT ;  /* 0x0000002d0000720c */ /* 0x000fe20003f64070 */
[----:B------:R-:W-:Y:S02]  /*1c40*/  IMAD R53, R4, R55, RZ ;  /* 0x0000003704357224 */ /* 0x000fe400078e02ff */
[----:B------:R-:W-:-:S04]  /*1c50*/  IMAD.HI.U32 R20, R7, R24, RZ ;  /* 0x0000001807147227 */ /* 0x000fc800078e00ff */
[----:B------:R-:W-:Y:S01]  /*1c60*/  @!P1 IMAD.MOV R31, RZ, RZ, -R31 ;  /* 0x000000ffff1f9224 */ /* 0x000fe200078e0a1f */
[----:B------:R-:W-:Y:S01]  /*1c70*/  ISETP.GT.U32.AND P1, PT, R0, R41, PT ;  /* 0x000000290000720c */ /* 0x000fe20003f24070 */
[----:B------:R-:W-:Y:S02]  /*1c80*/  IMAD.MOV.U32 R4, RZ, RZ, RZ ;  /* 0x000000ffff047224 */ /* 0x000fe400078e00ff */
[----:B------:R-:W-:-:S04]  /*1c90*/  IMAD.HI.U32 R7, R7, R26, RZ ;  /* 0x0000001a07077227 */ /* 0x000fc800078e00ff */
[----:B------:R-:W-:-:S04]  /*1ca0*/  IMAD.HI.U32 R4, R5, R53, R4 ;  /* 0x0000003505047227 */ /* 0x000fc800078e0004 */
[----:B------:R-:W-:Y:S02]  /*1cb0*/  IMAD.MOV R7, RZ, RZ, -R7 ;  /* 0x000000ffff077224 */ /* 0x000fe400078e0a07 */
[----:B------:R-:W-:Y:S02]  /*1cc0*/  IMAD.MOV R5, RZ, RZ, -R20 ;  /* 0x000000ffff057224 */ /* 0x000fe400078e0a14 */
[----:B------:R-:W-:Y:S01]  /*1cd0*/  @!P5 IMAD.IADD R49, R49, 0x1, -R0 ;  /* 0x000000013131d824 */ /* 0x000fe200078e0a00 */
[----:B------:R-:W-:Y:S01]  /*1ce0*/  ISETP.GE.AND P5, PT, R30, RZ, PT ;  /* 0x000000ff1e00720c */ /* 0x000fe20003fa6270 */
[C---:B------:R-:W-:Y:S02]  /*1cf0*/  IMAD R7, R0.reuse, R7, R26 ;  /* 0x0000000700077224 */ /* 0x040fe400078e021a */
[C---:B------:R-:W-:Y:S02]  /*1d00*/  IMAD R5, R0.reuse, R5, R24 ;  /* 0x0000000500057224 */ /* 0x040fe400078e0218 */
[--C-:B------:R-:W-:Y:S01]  /*1d10*/  @!P6 IMAD.IADD R51, R51, 0x1, -R0.reuse ;  /* 0x000000013333e824 */ /* 0x100fe200078e0a00 */
[C---:B------:R-:W-:Y:S01]  /*1d20*/  ISETP.GT.U32.AND P6, PT, R0.reuse, R49, PT ;  /* 0x000000310000720c */ /* 0x040fe20003fc4070 */
[--C-:B------:R-:W-:Y:S01]  /*1d30*/  @!P3 IMAD.IADD R45, R45, 0x1, -R0.reuse ;  /* 0x000000012d2db824 */ /* 0x100fe200078e0a00 */
[C---:B------:R-:W-:Y:S01]  /*1d40*/  ISETP.GT.U32.AND P3, PT, R0.reuse, R7, PT ;  /* 0x000000070000720c */ /* 0x040fe20003f64070 */
[----:B------:R-:W-:Y:S01]  /*1d50*/  @!P1 IMAD.IADD R41, R41, 0x1, -R0 ;  /* 0x0000000129299824 */ /* 0x000fe200078e0a00 */
[----:B------:R-:W-:Y:S01]  /*1d60*/  ISETP.GT.U32.AND P1, PT, R0, R5, PT ;  /* 0x000000050000720c */ /* 0x000fe20003f24070 */
[----:B------:R-:W-:-:S04]  /*1d70*/  IMAD.HI.U32 R4, R4, R108, RZ ;  /* 0x0000006c04047227 */ /* 0x000fc800078e00ff */
[----:B------:R-:W-:Y:S02]  /*1d80*/  IMAD.MOV.U32 R20, RZ, RZ, R3 ;  /* 0x000000ffff147224 */ /* 0x000fe400078e0003 */
[----:B------:R-:W-:Y:S01]  /*1d90*/  @!P2 IMAD.MOV R33, RZ, RZ, -R33 ;  /* 0x000000ffff21a224 */ /* 0x000fe200078e0a21 */
[C---:B------:R-:W-:Y:S01]  /*1da0*/  ISETP.GT.U32.AND P2, PT, R0.reuse, R43, PT ;  /* 0x0000002b0000720c */ /* 0x040fe20003f44070 */
[----:B------:R-:W-:Y:S01]  /*1db0*/  @!P0 IMAD.MOV R20, RZ, RZ, -R20 ;  /* 0x000000ffff148224 */ /* 0x000fe200078e0a14 */
[----:B------:R-:W-:Y:S01]  /*1dc0*/  ISETP.GT.U32.AND P0, PT, R0, R51, PT ;  /* 0x000000330000720c */ /* 0x000fe20003f04070 */
[----:B------:R-:W-:Y:S02]  /*1dd0*/  IMAD.MOV R4, RZ, RZ, -R4 ;  /* 0x000000ffff047224 */ /* 0x000fe400078e0a04 */
[----:B------:R-:W-:Y:S02]  /*1de0*/  @!P6 IMAD.IADD R49, R49, 0x1, -R0 ;  /* 0x000000013131e824 */ /* 0x000fe400078e0a00 */
[----:B------:R-:W-:Y:S01]  /*1df0*/  IMAD R108, R55, R4, R108 ;  /* 0x00000004376c7224 */ /* 0x000fe200078e026c */
[----:B------:R-:W-:Y:S01]  /*1e00*/  SHF.R.S32.HI R4, RZ, 0x2, R112 ;  /* 0x00000002ff047819 */ /* 0x000fe20000011470 */
[----:B------:R-:W-:-:S02]  /*1e10*/  @!P3 IMAD.IADD R7, R7, 0x1, -R0 ;  /* 0x000000010707b824 */ /* 0x000fc400078e0a00 */
[--C-:B------:R-:W-:Y:S01]  /*1e20*/  @!P1 IMAD.IADD R5, R5, 0x1, -R0.reuse ;  /* 0x0000000105059824 */ /* 0x100fe200078e0a00 */
[----:B------:R-:W-:Y:S01]  /*1e30*/  ISETP.GT.U32.AND P6, PT, R55, R108, PT ;  /* 0x0000006c3700720c */ /* 0x000fe20003fc4070 */
[--C-:B------:R-:W-:Y:S01]  /*1e40*/  @!P2 IMAD.IADD R43, R43, 0x1, -R0.reuse ;  /* 0x000000012b2ba824 */ /* 0x100fe200078e0a00 */
[----:B------:R-:W-:Y:S01]  /*1e50*/  ISETP.GE.AND P2, PT, R32, RZ, PT ;  /* 0x000000ff2000720c */ /* 0x000fe20003f46270 */
[----:B------:R-:W-:Y:S01]  /*1e60*/  @!P4 IMAD.MOV R37, RZ, RZ, -R37 ;  /* 0x000000ffff25c224 */ /* 0x000fe200078e0a25 */
[C---:B------:R-:W-:Y:S01]  /*1e70*/  ISETP.GT.U32.AND P3, PT, R0.reuse, R7, PT ;  /* 0x000000070000720c */ /* 0x040fe20003f64070 */
[----:B------:R-:W-:Y:S01]  /*1e80*/  @!P5 IMAD.MOV R39, RZ, RZ, -R39 ;  /* 0x000000ffff27d224 */ /* 0x000fe200078e0a27 */
[C---:B------:R-:W-:Y:S01]  /*1e90*/  ISETP.GT.U32.AND P4, PT, R0.reuse, R47, PT ;  /* 0x0000002f0000720c */ /* 0x040fe20003f84070 */
[----:B------:R-:W-:Y:S01]  /*1ea0*/  @!P0 IMAD.IADD R51, R51, 0x1, -R0 ;  /* 0x0000000133338824 */ /* 0x000fe200078e0a00 */
[----:B------:R-:W-:Y:S01]  /*1eb0*/  ISETP.GT.U32.AND P5, PT, R0, R5, PT ;  /* 0x000000050000720c */ /* 0x000fe20003fa4070 */
[----:B------:R-:W-:Y:S01]  /*1ec0*/  IMAD.SHL.U32 R3, R112, 0x20, RZ ;  /* 0x0000002070037824 */ /* 0x000fe200078e00ff */
[----:B------:R-:W-:Y:S01]  /*1ed0*/  ISETP.GE.AND P0, PT, R36, RZ, PT ;  /* 0x000000ff2400720c */ /* 0x000fe20003f06270 */
[----:B------:R-:W-:Y:S01]  /*1ee0*/  IMAD.WIDE R62, R62, 0x2, RZ ;  /* 0x000000023e3e7825 */ /* 0x000fe200078e02ff */
[----:B------:R-:W-:-:S02]  /*1ef0*/  SGXT R4, R4, 0x1 ;  /* 0x000000010404781a */ /* 0x000fc40000000200 */
[----:B------:R-:W-:Y:S01]  /*1f00*/  ISETP.GE.AND P1, PT, R38, RZ, PT ;  /* 0x000000ff2600720c */ /* 0x000fe20003f26270 */
[----:B------:R-:W-:Y:S01]  /*1f10*/  @!P6 IMAD.IADD R108, R108, 0x1, -R55 ;  /* 0x000000016c6ce824 */ /* 0x000fe200078e0a37 */
[----:B------:R-:W-:Y:S01]  /*1f20*/  LOP3.LUT R4, R4, 0x90, RZ, 0xc0, !PT ;  /* 0x0000009004047812 */ /* 0x000fe200078ec0ff */
[----:B------:R-:W-:Y:S01]  /*1f30*/  @!P2 IMAD.MOV R41, RZ, RZ, -R41 ;  /* 0x000000ffff29a224 */ /* 0x000fe200078e0a29 */
[----:B------:R-:W-:Y:S01]  /*1f40*/  ISETP.GE.AND P6, PT, R40, RZ, PT ;  /* 0x000000ff2800720c */ /* 0x000fe20003fc6270 */
[--C-:B------:R-:W-:Y:S01]  /*1f50*/  @!P3 IMAD.IADD R7, R7, 0x1, -R0.reuse ;  /* 0x000000010707b824 */ /* 0x100fe200078e0a00 */
[----:B------:R-:W-:Y:S01]  /*1f60*/  ISETP.GT.U32.AND P2, PT, R55, R108, PT ;  /* 0x0000006c3700720c */ /* 0x000fe20003f44070 */
[--C-:B------:R-:W-:Y:S01]  /*1f70*/  @!P4 IMAD.IADD R47, R47, 0x1, -R0.reuse ;  /* 0x000000012f2fc824 */ /* 0x100fe200078e0a00 */
[----:B------:R-:W-:Y:S01]  /*1f80*/  ISETP.GE.AND P3, PT, R28, RZ, PT ;  /* 0x000000ff1c00720c */ /* 0x000fe20003f66270 */
[----:B------:R-:W-:Y:S01]  /*1f90*/  @!P5 IMAD.IADD R5, R5, 0x1, -R0 ;  /* 0x000000010505d824 */ /* 0x000fe200078e0a00 */
[----:B------:R-:W-:Y:S01]  /*1fa0*/  ISETP.GE.AND P4, PT, R34, RZ, PT ;  /* 0x000000ff2200720c */ /* 0x000fe20003f86270 */
[----:B------:R-:W-:Y:S01]  /*1fb0*/  @!P0 IMAD.MOV R45, RZ, RZ, -R45 ;  /* 0x000000ffff2d8224 */ /* 0x000fe200078e0a2d */
[----:B------:R-:W-:Y:S01]  /*1fc0*/  ISETP.GE.AND P5, PT, R22, RZ, PT ;  /* 0x000000ff1600720c */ /* 0x000fe20003fa6270 */
[----:B------:R-:W-:Y:S01]  /*1fd0*/  IMAD.MOV.U32 R22, RZ, RZ, R7 ;  /* 0x000000ffff167224 */ /* 0x000fe200078e0007 */
[----:B------:R-:W-:Y:S01]  /*1fe0*/  ISETP.GE.AND P0, PT, R219, RZ, PT ;  /* 0x000000ffdb00720c */ /* 0x000fe20003f06270 */
[----:B------:R-:W-:Y:S01]  /*1ff0*/  @!P1 IMAD.MOV R47, RZ, RZ, -R47 ;  /* 0x000000ffff2f9224 */ /* 0x000fe200078e0a2f */
[----:B------:R-:W-:Y:S01]  /*2000*/  LOP3.LUT R53, R4, 0x60, R3, 0xf8, !PT ;  /* 0x0000006004357812 */ /* 0x000fe200078ef803 */
[----:B------:R-:W-:Y:S01]  /*2010*/  IMAD.SHL.U32 R4, R112, 0x10, RZ ;  /* 0x0000001070047824 */ /* 0x000fe200078e00ff */
[----:B------:R-:W-:Y:S01]  /*2020*/  SHF.R.S32.HI R3, RZ, 0x1f, R218 ;  /* 0x0000001fff037819 */ /* 0x000fe200000114da */
[----:B------:R-:W-:Y:S01]  /*2030*/  @!P2 IMAD.IADD R108, R108, 0x1, -R55 ;  /* 0x000000016c6ca824 */ /* 0x000fe200078e0a37 */
[----:B------:R-:W-:Y:S01]  /*2040*/  LOP3.LUT R53, R53, 0x10, R228, 0x78, !PT ;  /* 0x0000001035357812 */ /* 0x000fe200078e78e4 */
[----:B------:R-:W-:Y:S01]  /*2050*/  @!P3 IMAD.MOV R5, RZ, RZ, -R5 ;  /* 0x000000ffff05b224 */ /* 0x000fe200078e0a05 */
[----:B------:R-:W-:Y:S01]  /*2060*/  LOP3.LUT R4, R4, 0x100, RZ, 0xc0, !PT ;  /* 0x0000010004047812 */ /* 0x000fe200078ec0ff */
[----:B------:R-:W-:Y:S01]  /*2070*/  @!P4 IMAD.MOV R43, RZ, RZ, -R43 ;  /* 0x000000ffff2bc224 */ /* 0x000fe200078e0a2b */
[----:B------:R-:W-:Y:S01]  /*2080*/  LEA.HI R218, R3, R218, RZ, 0x7 ;  /* 0x000000da03da7211 */ /* 0x000fe200078f38ff */
[----:B------:R-:W-:Y:S01]  /*2090*/  @!P6 IMAD.MOV R49, RZ, RZ, -R49 ;  /* 0x000000ffff31e224 */ /* 0x000fe200078e0a31 */
[----:B------:R-:W-:Y:S01]  /*20a0*/  ISETP.NE.AND P2, PT, RZ, c[0x0][0x17c], PT ;  /* 0x00005f00ff007a0c */ /* 0x000fe20003f45270 */
[----:B------:R-:W-:Y:S01]  /*20b0*/  @!P5 IMAD.MOV R51, RZ, RZ, -R51 ;  /* 0x000000ffff33d224 */ /* 0x000fe200078e0a33 */
[----:B------:R-:W-:Y:S01]  /*20c0*/  LOP3.LUT R3, RZ, c[0x0][0x17c], RZ, 0x33, !PT ;  /* 0x00005f00ff037a12 */ /* 0x000fe200078e33ff */
[----:B------:R-:W-:Y:S01]  /*20d0*/  @!P0 IMAD.MOV R22, RZ, RZ, -R22 ;  /* 0x000000ffff168224 */ /* 0x000fe200078e0a16 */
[----:B------:R-:W-:Y:S01]  /*20e0*/  ISETP.GE.AND P1, PT, R227, RZ, PT ;  /* 0x000000ffe300720c */ /* 0x000fe20003f26270 */
[----:B------:R-:W-:Y:S01]  /*20f0*/  IMAD.IADD R0, R4, 0x1, R53 ;  /* 0x0000000104007824 */ /* 0x000fe200078e0235 */
[C---:B------:R-:W-:Y:S01]  /*2100*/  SEL R6, R3.reuse, R6, !P2 ;  /* 0x0000000603067207 */ /* 0x040fe20005000000 */
[----:B------:R-:W-:Y:S01]  /*2110*/  IMAD R4, R130, c[0x0][0x18c], RZ ;  /* 0x0000630082047a24 */ /* 0x000fe200078e02ff */
[----:B------:R-:W-:Y:S01]  /*2120*/  SEL R8, R3, R8, !P2 ;  /* 0x0000000803087207 */ /* 0x000fe20005000000 */
[----:B------:R-:W-:Y:S01]  /*2130*/  IMAD R110, R231, c[0x0][0x188], RZ ;  /* 0x00006200e76e7a24 */ /* 0x000fe200078e02ff */
[C---:B------:R-:W-:Y:S01]  /*2140*/  SEL R9, R3.reuse, R9, !P2 ;  /* 0x0000000903097207 */ /* 0x040fe20005000000 */
[----:B------:R-:W-:Y:S01]  /*2150*/  IMAD R165, R6, c[0x0][0x190], RZ ;  /* 0x0000640006a57a24 */ /* 0x000fe200078e02ff */
[C---:B------:R-:W-:Y:S01]  /*2160*/  SEL R11, R3.reuse, R11, !P2 ;  /* 0x0000000b030b7207 */ /* 0x040fe20005000000 */
[----:B------:R-:W-:Y:S01]  /*2170*/  IMAD R161, R8, c[0x0][0x190], RZ ;  /* 0x0000640008a17a24 */ /* 0x000fe200078e02ff */
[----:B------:R-:W-:Y:S01]  /*2180*/  SEL R13, R3, R13, !P2 ;  /* 0x0000000d030d7207 */ /* 0x000fe20005000000 */
        /* <DEDUP_REMOVED lines=19> */
[C---:B------:R-:W-:Y:S01]  /*22c0*/  SEL R7, R3.reuse, R5, !P2 ;  /* 0x0000000503077207 */ /* 0x040fe20005000000 */
[----:B------:R-:W-:Y:S01]  /*22d0*/  IMAD.WIDE R4, R4, 0x2, RZ ;  /* 0x0000000204047825 */ /* 0x000fe200078e02ff */
[----:B------:R-:W-:-:S02]  /*22e0*/  SEL R10, R3, R10, !P2 ;  /* 0x0000000a030a7207 */ /* 0x000fc40005000000 */
[----:B------:R-:W-:Y:S01]  /*22f0*/  SEL R12, R3, R12, !P2 ;  /* 0x0000000c030c7207 */ /* 0x000fe20005000000 */
[----:B------:R-:W-:Y:S01]  /*2300*/  IMAD R29, R29, c[0x0][0x190], RZ ;  /* 0x000064001d1d7a24 */ /* 0x000fe200078e02ff */
[----:B------:R-:W-:Y:S01]  /*2310*/  SEL R14, R3, R14, !P2 ;  /* 0x0000000e030e7207 */ /* 0x000fe20005000000 */
[----:B------:R-:W-:Y:S01]  /*2320*/  IMAD R31, R31, c[0x0][0x190], RZ ;  /* 0x000064001f1f7a24 */ /* 0x000fe200078e02ff */
[----:B------:R-:W-:Y:S01]  /*2330*/  SEL R16, R3, R16, !P2 ;  /* 0x0000001003107207 */ /* 0x000fe20005000000 */
[----:B------:R-:W-:Y:S01]  /*2340*/  IMAD R7, R7, c[0x0][0x190], RZ ;  /* 0x0000640007077a24 */ /* 0x000fe200078e02ff */
[C---:B------:R-:W-:Y:S01]  /*2350*/  SEL R18, R3.reuse, R18, !P2 ;  /* 0x0000001203127207 */ /* 0x040fe20005000000 */
        /* <DEDUP_REMOVED lines=25> */
[----:B------:R-:W-:Y:S01]  /*24f0*/  ISETP.NE.AND P0, PT, RZ, c[0x0][0x178], PT ;  /* 0x00005e00ff007a0c */ /* 0x000fe20003f05270 */
[----:B------:R-:W-:Y:S01]  /*2500*/  IMAD R135, R47, c[0x0][0x190], RZ ;  /* 0x000064002f877a24 */ /* 0x000fe200078e02ff */
[----:B------:R-:W-:Y:S01]  /*2510*/  SHF.R.S32.HI R218, RZ, 0x7, R218 ;  /* 0x00000007ffda7819 */ /* 0x000fe200000114da */
[----:B------:R-:W-:-:S02]  /*2520*/  IMAD R137, R49, c[0x0][0x190], RZ ;  /* 0x0000640031897a24 */ /* 0x000fc400078e02ff */
[----:B------:R-:W-:Y:S02]  /*2530*/  IMAD R139, R51, c[0x0][0x190], RZ ;  /* 0x00006400338b7a24 */ /* 0x000fe400078e02ff */
[----:B------:R-:W-:Y:S02]  /*2540*/  IMAD R3, R3, c[0x0][0x190], RZ ;  /* 0x0000640003037a24 */ /* 0x000fe400078e02ff */
[----:B------:R-:W-:-:S04]  /*2550*/  IMAD.WIDE R216, R165, 0x2, R62 ;  /* 0x00000002a5d87825 */ /* 0x000fc800078e023e */
        /* <DEDUP_REMOVED lines=52> */
[--C-:B------:R-:W-:Y:S02]  /*28a0*/  IMAD.WIDE R22, R125, 0x2, R4.reuse ;  /* 0x000000027d167825 */ /* 0x100fe400078e0204 */
[----:B------:R-:W-:Y:S02]  /*28b0*/  CS2R R124, SRZ ;  /* 0x00000000007c7805 */ /* 0x000fe4000001ff00 */
[--C-:B------:R-:W-:Y:S02]  /*28c0*/  IMAD.WIDE R20, R127, 0x2, R4.reuse ;  /* 0x000000027f147825 */ /* 0x100fe400078e0204 */
[----:B------:R-:W-:Y:S02]  /*28d0*/  CS2R R126, SRZ ;  /* 0x00000000007e7805 */ /* 0x000fe4000001ff00 */
        /* <DEDUP_REMOVED lines=8> */
[----:B------:R-:W-:-:S04]  /*2960*/  IMAD.WIDE R6, R7, 0x2, R4 ;  /* 0x0000000207067825 */ /* 0x000fc800078e0204 */
[----:B------:R-:W-:-:S04]  /*2970*/  IMAD.WIDE R62, R3, 0x2, R62 ;  /* 0x00000002033e7825 */ /* 0x000fc800078e023e */
[----:B------:R-:W-:Y:S01]  /*2980*/  IMAD.WIDE R4, R3, 0x2, R4 ;  /* 0x0000000203047825 */ /* 0x000fe200078e0204 */
[----:B------:R-:W-:-:S03]  /*2990*/  LOP3.LUT R3, R112, 0x7, RZ, 0xc0, !PT ;  /* 0x0000000770037812 */ /* 0x000fc600078ec0ff */
[----:B------:R-:W-:Y:S02]  /*29a0*/  IMAD.SHL.U32 R112, R112, 0x40, RZ ;  /* 0x0000004070707824 */ /* 0x000fe400078e00ff */
[----:B------:R-:W-:Y:S01]  /*29b0*/  @!P1 IMAD.MOV R108, RZ, RZ, -R108 ;  /* 0x000000ffff6c9224 */ /* 0x000fe200078e0a6c */
[----:B------:R-:W-:Y:S01]  /*29c0*/  @!P0 LOP3.LUT R108, RZ, c[0x0][0x178], RZ, 0x33, !PT ;  /* 0x00005e00ff6c8a12 */ /* 0x000fe200078e33ff */
[----:B------:R-:W-:Y:S01]  /*29d0*/  IMAD R109, R2, c[0x0][0x188], RZ ;  /* 0x00006200026d7a24 */ /* 0x000fe200078e02ff */
[----:B------:R0:W-:Y:S01]  /*29e0*/  STL [R1], R112 ;  /* 0x0000007001007387 */ /* 0x0001e20000100800 */
[----:B------:R-:W-:Y:S02]  /*29f0*/  IMAD R109, R3, 0x110, RZ ;  /* 0x00000110036d7824 */ /* 0x000fe400078e02ff */
[----:B------:R-:W-:Y:S02]  /*2a00*/  IMAD R111, R230, c[0x0][0x188], RZ ;  /* 0x00006200e66f7a24 */ /* 0x000fe400078e02ff */
[----:B------:R-:W-:Y:S01]  /*2a10*/  IMAD R108, R108, c[0x0][0x184], RZ ;  /* 0x000061006c6c7a24 */ /* 0x000fe200078e02ff */
[----:B------:R-:W-:Y:S01]  /*2a20*/  LOP3.LUT R109, R109, 0x30, R228, 0x78, !PT ;  /* 0x000000306d6d7812 */ /* 0x000fe200078e78e4 */
[----:B------:R-:W-:-:S02]  /*2a30*/  IMAD R113, R229, c[0x0][0x188], RZ ;  /* 0x00006200e5717a24 */ /* 0x000fc400078e02ff */
[----:B------:R-:W-:Y:S01]  /*2a40*/  IMAD R111, R234, c[0x0][0x188], RZ ;  /* 0x00006200ea6f7a24 */ /* 0x000fe200078e02ff */
[C---:B------:R-:W-:Y:S01]  /*2a50*/  LEA R152, P0, R108.reuse, c[0x0][0x160], 0x1 ;  /* 0x000058006c987a11 */ /* 0x040fe200078008ff */
[----:B------:R-:W-:Y:S01]  /*2a60*/  IMAD R110, R235, c[0x0][0x188], RZ ;  /* 0x00006200eb6e7a24 */ /* 0x000fe200078e02ff */
[----:B------:R-:W-:Y:S01]  /*2a70*/  LOP3.LUT R154, R109, 0x800, R112, 0xf8, !PT ;  /* 0x000008006d9a7812 */ /* 0x000fe200078ef870 */
[----:B------:R-:W-:Y:S01]  /*2a80*/  IMAD R113, R233, c[0x0][0x188], RZ ;  /* 0x00006200e9717a24 */ /* 0x000fe200078e02ff */
[----:B------:R-:W-:Y:S01]  /*2a90*/  LEA.HI.X.SX32 R153, R108, c[0x0][0x164], 0x1, P0 ;  /* 0x000059006c997a11 */ /* 0x000fe200000f0eff */
[----:B------:R-:W-:Y:S01]  /*2aa0*/  IMAD R111, R237, c[0x0][0x188], RZ ;  /* 0x00006200ed6f7a24 */ /* 0x000fe200078e02ff */
[----:B------:R-:W-:Y:S01]  /*2ab0*/  LOP3.LUT R155, R154, 0x40, RZ, 0x3c, !PT ;  /* 0x000000409a9b7812 */ /* 0x000fe200078e3cff */
[----:B------:R-:W-:Y:S02]  /*2ac0*/  IMAD R110, R238, c[0x0][0x188], RZ ;  /* 0x00006200ee6e7a24 */ /* 0x000fe400078e02ff */
[----:B------:R-:W-:-:S02]  /*2ad0*/  IMAD R113, R236, c[0x0][0x188], RZ ;  /* 0x00006200ec717a24 */ /* 0x000fc400078e02ff */
[----:B------:R-:W-:Y:S02]  /*2ae0*/  IMAD R111, R240, c[0x0][0x188], RZ ;  /* 0x00006200f06f7a24 */ /* 0x000fe400078e02ff */
[----:B------:R-:W-:Y:S02]  /*2af0*/  IMAD R110, R241, c[0x0][0x188], RZ ;  /* 0x00006200f16e7a24 */ /* 0x000fe400078e02ff */
[----:B------:R-:W-:Y:S02]  /*2b00*/  IMAD.SHL.U32 R3, R130, 0x2, RZ ;  /* 0x0000000282037824 */ /* 0x000fe400078e00ff */
[----:B------:R-:W-:Y:S02]  /*2b10*/  IMAD R113, R239, c[0x0][0x188], RZ ;  /* 0x00006200ef717a24 */ /* 0x000fe400078e02ff */
[----:B------:R-:W-:Y:S01]  /*2b20*/  IMAD R111, R243, c[0x0][0x188], RZ ;  /* 0x00006200f36f7a24 */ /* 0x000fe200078e02ff */
[C---:B------:R-:W-:Y:S01]  /*2b30*/  LOP3.LUT R220, R3.reuse, 0x10, RZ, 0x3c, !PT ;  /* 0x0000001003dc7812 */ /* 0x040fe200078e3cff */
[----:B------:R-:W-:Y:S01]  /*2b40*/  IMAD R110, R244, c[0x0][0x188], RZ ;  /* 0x00006200f46e7a24 */ /* 0x000fe200078e02ff */
[C---:B------:R-:W-:Y:S01]  /*2b50*/  LOP3.LUT R226, R3.reuse, 0x20, RZ, 0x3c, !PT ;  /* 0x0000002003e27812 */ /* 0x040fe200078e3cff */
[----:B------:R-:W-:Y:S01]  /*2b60*/  IMAD R113, R242, c[0x0][0x188], RZ ;  /* 0x00006200f2717a24 */ /* 0x000fe200078e02ff */
[C---:B------:R-:W-:Y:S01]  /*2b70*/  LOP3.LUT R225, R3.reuse, 0x30, RZ, 0x3c, !PT ;  /* 0x0000003003e17812 */ /* 0x040fe200078e3cff */
[----:B------:R-:W-:Y:S01]  /*2b80*/  IMAD R111, R246, c[0x0][0x188], RZ ;  /* 0x00006200f66f7a24 */ /* 0x000fe200078e02ff */
[----:B------:R-:W-:Y:S01]  /*2b90*/  LOP3.LUT R224, R3, 0x40, RZ, 0x3c, !PT ;  /* 0x0000004003e07812 */ /* 0x000fe200078e3cff */
[----:B------:R-:W-:Y:S01]  /*2ba0*/  IMAD R110, R247, c[0x0][0x188], RZ ;  /* 0x00006200f76e7a24 */ /* 0x000fe200078e02ff */
[----:B------:R-:W-:Y:S01]  /*2bb0*/  LOP3.LUT R223, R3, 0x50, RZ, 0x3c, !PT ;  /* 0x0000005003df7812 */ /* 0x000fe200078e3cff */
[----:B------:R-:W-:Y:S01]  /*2bc0*/  IMAD R113, R245, c[0x0][0x188], RZ ;  /* 0x00006200f5717a24 */ /* 0x000fe200078e02ff */
[----:B------:R-:W-:Y:S01]  /*2bd0*/  LOP3.LUT R222, R3, 0x60, RZ, 0x3c, !PT ;  /* 0x0000006003de7812 */ /* 0x000fe200078e3cff */
[----:B------:R-:W-:Y:S01]  /*2be0*/  IMAD R111, R249, c[0x0][0x188], RZ ;  /* 0x00006200f96f7a24 */ /* 0x000fe200078e02ff */
[----:B------:R-:W-:Y:S01]  /*2bf0*/  LOP3.LUT R221, R3, 0x70, RZ, 0x3c, !PT ;  /* 0x0000007003dd7812 */ /* 0x000fe200078e3cff */
[----:B------:R-:W-:-:S02]  /*2c00*/  IMAD R110, R250, c[0x0][0x188], RZ ;  /* 0x00006200fa6e7a24 */ /* 0x000fc400078e02ff */
[----:B------:R-:W-:Y:S02]  /*2c10*/  IMAD R113, R248, c[0x0][0x188], RZ ;  /* 0x00006200f8717a24 */ /* 0x000fe400078e02ff */
[----:B------:R-:W-:Y:S02]  /*2c20*/  IMAD R111, R252, c[0x0][0x188], RZ ;  /* 0x00006200fc6f7a24 */ /* 0x000fe400078e02ff */
[----:B------:R-:W-:Y:S02]  /*2c30*/  IMAD R110, R128, c[0x0][0x188], RZ ;  /* 0x00006200806e7a24 */ /* 0x000fe400078e02ff */
[----:B------:R-:W-:Y:S02]  /*2c40*/  IMAD R113, R251, c[0x0][0x188], RZ ;  /* 0x00006200fb717a24 */ /* 0x000fe400078e02ff */
[----:B------:R-:W-:Y:S02]  /*2c50*/  IMAD R111, R120, c[0x0][0x188], RZ ;  /* 0x00006200786f7a24 */ /* 0x000fe400078e02ff */
[----:B------:R-:W-:-:S02]  /*2c60*/  IMAD R110, R118, c[0x0][0x188], RZ ;  /* 0x00006200766e7a24 */ /* 0x000fc400078e02ff */
[----:B------:R-:W-:Y:S02]  /*2c70*/  IMAD R113, R122, c[0x0][0x188], RZ ;  /* 0x000062007a717a24 */ /* 0x000fe400078e02ff */
[----:B------:R-:W-:Y:S02]  /*2c80*/  IMAD R111, R116, c[0x0][0x188], RZ ;  /* 0x00006200746f7a24 */ /* 0x000fe400078e02ff */
[----:B0-----:R-:W-:Y:S02]  /*2c90*/  IMAD R110, R114, c[0x0][0x188], RZ ;  /* 0x00006200726e7a24 */ /* 0x001fe400078e02ff */
.L_x_2:
[C---:B------:R-:W-:Y:S02]  /*2ca0*/  LOP3.LUT R108, R2.reuse, 0x8, RZ, 0xfc, !PT ;  /* 0x00000008026c7812 */ /* 0x040fe400078efcff */
[C---:B------:R-:W-:Y:S02]  /*2cb0*/  ISETP.GE.AND P0, PT, R2.reuse, UR7, PT ;  /* 0x0000000702007c0c */ /* 0x040fe4000bf06270 */
[----:B------:R-:W-:Y:S02]  /*2cc0*/  LOP3.LUT R109, R2, 0x4, RZ, 0xfc, !PT ;  /* 0x00000004026d7812 */ /* 0x000fe400078efcff */
[----:B------:R-:W-:Y:S01]  /*2cd0*/  ISETP.GE.AND P2, PT, R108, UR7, PT ;  /* 0x000000076c007c0c */ /* 0x000fe2000bf46270 */
[C---:B------:R-:W-:Y:S01]  /*2ce0*/  IMAD R108, R2.reuse, c[0x0][0x188], RZ ;  /* 0x00006200026c7a24 */ /* 0x040fe200078e02ff */
[----:B------:R-:W-:-:S02]  /*2cf0*/  LOP3.LUT R112, R2, 0x8, RZ, 0xfc, !PT ;  /* 0x0000000802707812 */ /* 0x000fc400078efcff */
[----:B------:R-:W-:Y:S01]  /*2d00*/  ISETP.GE.AND P1, PT, R109, UR7, PT ;  /* 0x000000076d007c0c */ /* 0x000fe2000bf26270 */
[----:B------:R-:W-:Y:S01]  /*2d10*/  IMAD.WIDE R108, R108, 0x2, R152 ;  /* 0x000000026c6c7825 */ /* 0x000fe200078e0298 */
[----:B------:R-:W-:Y:S02]  /*2d20*/  PRMT R196, RZ, 0x7610, R196 ;  /* 0x00007610ffc47816 */ /* 0x000fe400000000c4 */
[----:B------:R-:W-:Y:S01]  /*2d30*/  LOP3.LUT R114, R2, 0x18, RZ, 0xfc, !PT ;  /* 0x0000001802727812 */ /* 0x000fe200078efcff */
[----:B------:R-:W-:Y:S01]  /*2d40*/  IMAD R112, R112, c[0x0][0x188], RZ ;  /* 0x0000620070707a24 */ /* 0x000fe200078e02ff */
[----:B------:R-:W-:Y:S02]  /*2d50*/  LOP3.LUT R117, R2, 0xc, RZ, 0xfc, !PT ;  /* 0x0000000c02757812 */ /* 0x000fe400078efcff */
[----:B------:R-:W-:Y:S01]  /*2d60*/  ISETP.GE.AND P3, PT, R114, UR7, PT ;  /* 0x0000000772007c0c */ /* 0x000fe2000bf66270 */
[----:B------:R0:W2:Y:S01]  /*2d70*/  @!P0 LDG.E.U16 R196, [R108.64] ;  /* 0x000000086cc48981 */ /* 0x0000a2000c1e1500 */
[----:B------:R-:W-:Y:S01]  /*2d80*/  LOP3.LUT R114, R2, 0xc, RZ, 0xfc, !PT ;  /* 0x0000000c02727812 */ /* 0x000fe200078efcff */
[----:B------:R-:W-:Y:S01]  /*2d90*/  IMAD.WIDE R112, R112, 0x2, R152 ;  /* 0x0000000270707825 */ /* 0x000fe200078e0298 */
[----:B------:R-:W-:-:S02]  /*2da0*/  PRMT R191, RZ, 0x7610, R191 ;  /* 0x00007610ffbf7816 */ /* 0x000fc400000000bf */
[----:B------:R-:W-:Y:S01]  /*2db0*/  ISETP.GE.AND P0, PT, R117, UR7, PT ;  /* 0x0000000775007c0c */ /* 0x000fe2000bf06270 */
[----:B------:R-:W-:Y:S01]  /*2dc0*/  IMAD R114, R114, c[0x0][0x188], RZ ;  /* 0x0000620072727a24 */ /* 0x000fe200078e02ff */
[----:B------:R-:W-:Y:S02]  /*2dd0*/  LOP3.LUT R110, R2, 0x4, RZ, 0xfc, !PT ;  /* 0x00000004026e7812 */ /* 0x000fe400078efcff */
[----:B------:R1:W3:Y:S01]  /*2de0*/  @!P2 LDG.E.U16 R191, [R112.64] ;  /* 0x0000000870bfa981 */ /* 0x0002e2000c1e1500 */
[----:B------:R-:W-:Y:S01]  /*2df0*/  ISETP.GE.AND P4, PT, R252, UR7, PT ;  /* 0x00000007fc007c0c */ /* 0x000fe2000bf86270 */
[----:B0-----:R-:W-:Y:S01]  /*2e00*/  IMAD.WIDE R108, R114, 0x2, R152 ;  /* 0x00000002726c7825 */ /* 0x001fe200078e0298 */
[----:B------:R-:W-:-:S03]  /*2e10*/  PRMT R186, RZ, 0x7610, R186 ;  /* 0x00007610ffba7816 */ /* 0x000fc600000000ba */
[----:B------:R-:W-:Y:S01]  /*2e20*/  IMAD R110, R110, c[0x0][0x188], RZ ;  /* 0x000062006e6e7a24 */ /* 0x000fe200078e02ff */
[----:B-1----:R-:W-:Y:S01]  /*2e30*/  PRMT R113, RZ, 0x7610, R113 ;  /* 0x00007610ff717816 */ /* 0x002fe20000000071 */
[----:B------:R-:W-:Y:S02]  /*2e40*/  IMAD R120, R252, c[0x0][0x188], RZ ;  /* 0x00006200fc787a24 */ /* 0x000fe400078e02ff */
[----:B------:R-:W-:Y:S01]  /*2e50*/  IMAD R130, R251, c[0x0][0x188], RZ ;  /* 0x00006200fb827a24 */ /* 0x000fe200078e02ff */
[----:B------:R-:W-:Y:S01]  /*2e60*/  PRMT R129, RZ, 0x7610, R129 ;  /* 0x00007610ff817816 */ /* 0x000fe20000000081 */
[--C-:B------:R-:W-:Y:S01]  /*2e70*/  IMAD.WIDE R110, R110, 0x2, R152.reuse ;  /* 0x000000026e6e7825 */ /* 0x100fe200078e0298 */
[----:B------:R0:W4:Y:S01]  /*2e80*/  @!P0 LDG.E.U16 R113, [R108.64] ;  /* 0x000000086c718981 */ /* 0x000122000c1e1500 */
[----:B------:R-:W-:Y:S02]  /*2e90*/  LOP3.LUT R115, R2, 0x14, RZ, 0xfc, !PT ;  /* 0x0000001402737812 */ /* 0x000fe400078efcff */
[--C-:B------:R-:W-:Y:S01]  /*2ea0*/  IMAD.WIDE R120, R120, 0x2, R152.reuse ;  /* 0x0000000278787825 */ /* 0x100fe200078e0298 */
[----:B------:R-:W-:Y:S01]  /*2eb0*/  LOP3.LUT R116, R2, 0x10, RZ, 0xfc, !PT ;  /* 0x0000001002747812 */ /* 0x000fe200078efcff */
[----:B------:R1:W5:Y:S01]  /*2ec0*/  @!P1 LDG.E.U16 R186, [R110.64] ;  /* 0x000000086eba9981 */ /* 0x000362000c1e1500 */
[----:B------:R-:W-:Y:S01]  /*2ed0*/  ISETP.GE.AND P2, PT, R115, UR7, PT ;  /* 0x0000000773007c0c */ /* 0x000fe2000bf46270 */
[----:B0-----:R-:W-:-:S02]  /*2ee0*/  IMAD.WIDE R108, R130, 0x2, R152 ;  /* 0x00000002826c7825 */ /* 0x001fc400078e0298 */
[----:B------:R0:W2:Y:S02]  /*2ef0*/  @!P4 LDG.E.U16 R129, [R120.64] ;  /* 0x000000087881c981 */ /* 0x0000a4000c1e1500 */
[----:B------:R-:W-:Y:S01]  /*2f00*/  IMAD R130, R247, c[0x0][0x188], RZ ;  /* 0x00006200f7827a24 */ /* 0x000fe200078e02ff */
[----:B------:R-:W-:Y:S02]  /*2f10*/  ISETP.GE.AND P1, PT, R116, UR7, PT ;  /* 0x0000000774007c0c */ /* 0x000fe4000bf26270 */
[C---:B------:R-:W-:Y:S02]  /*2f20*/  LOP3.LUT R115, R2.reuse, 0x10, RZ, 0xfc, !PT ;  /* 0x0000001002737812 */ /* 0x040fe400078efcff */
[C---:B------:R-:W-:Y:S02]  /*2f30*/  LOP3.LUT R116, R2.reuse, 0x18, RZ, 0xfc, !PT ;  /* 0x0000001802747812 */ /* 0x040fe400078efcff */
[----:B------:R-:W-:Y:S01]  /*2f40*/  LOP3.LUT R114, R2, 0x14, RZ, 0xfc, !PT ;  /* 0x0000001402727812 */ /* 0x000fe200078efcff */
[----:B0-----:R-:W-:-:S02]  /*2f50*/  IMAD.WIDE R120, R130, 0x2, R152 ;  /* 0x0000000282787825 */ /* 0x001fc400078e0298 */
[----:B------:R-:W0:Y:S02]  /*2f60*/  S2R R130, SR_TID.X ;  /* 0x0000000000827919 */ /* 0x000e240000002100 */
[----:B------:R-:W-:Y:S02]  /*2f70*/  IMAD R115, R115, c[0x0][0x188], RZ ;  /* 0x0000620073737a24 */ /* 0x000fe400078e02ff */
[----:B------:R-:W-:Y:S02]  /*2f80*/  IMAD R114, R114, c[0x0][0x188], RZ ;  /* 0x0000620072727a24 */ /* 0x000fe400078e02ff */
[----:B------:R-:W-:Y:S01]  /*2f90*/  IMAD R116, R116, c[0x0][0x188], RZ ;  /* 0x0000620074747a24 */ /* 0x000fe200078e02ff */
[----:B------:R-:W-:Y:S01]  /*2fa0*/  PRMT R190, RZ, 0x7610, R190 ;  /* 0x00007610ffbe7816 */ /* 0x000fe200000000be */
[----:B-1----:R-:W-:Y:S01]  /*2fb0*/  IMAD.WIDE R110, R115, 0x2, R152 ;  /* 0x00000002736e7825 */ /* 0x002fe200078e0298 */
[----:B------:R-:W-:Y:S02]  /*2fc0*/  PRMT R119, RZ, 0x7610, R119 ;  /* 0x00007610ff777816 */ /* 0x000fe40000000077 */
[----:B------:R-:W-:Y:S01]  /*2fd0*/  PRMT R189, RZ, 0x7610, R189 ;  /* 0x00007610ffbd7816 */ /* 0x000fe200000000bd */
[--C-:B------:R-:W-:Y:S01]  /*2fe0*/  IMAD.WIDE R114, R114, 0x2, R152.reuse ;  /* 0x0000000272727825 */ /* 0x100fe200078e0298 */
[----:B------:R1:W2:Y:S03]  /*2ff0*/  @!P1 LDG.E.U16 R190, [R110.64] ;  /* 0x000000086ebe9981 */ /* 0x0002a6000c1e1500 */
[----:B------:R-:W-:Y:S01]  /*3000*/  IMAD.WIDE R116, R116, 0x2, R152 ;  /* 0x0000000274747825 */ /* 0x000fe200078e0298 */
[----:B------:R0:W2:Y:S01]  /*3010*/  @!P2 LDG.E.U16 R119, [R114.64] ;  /* 0x000000087277a981 */ /* 0x0000a2000c1e1500 */
[----:B------:R-:W-:-:S02]  /*3020*/  ISETP.GE.AND P1, PT, R250, UR7, PT ;  /* 0x00000007fa007c0c */ /* 0x000fc4000bf26270 */
[----:B------:R-:W-:Y:S01]  /*3030*/  ISETP.GE.AND P2, PT, R249, UR7, PT ;  /* 0x00000007f9007c0c */ /* 0x000fe2000bf46270 */
[----:B------:R0:W2:Y:S01]  /*3040*/  @!P3 LDG.E.U16 R189, [R116.64] ;  /* 0x0000000874bdb981 */ /* 0x0000a2000c1e1500 */
[----:B------:R-:W-:Y:S02]  /*3050*/  ISETP.GE.AND P3, PT, R248, UR7, PT ;  /* 0x00000007f8007c0c */ /* 0x000fe4000bf66270 */
[----:B------:R-:W-:Y:S01]  /*3060*/  ISETP.GE.AND P4, PT, R247, UR7, PT ;  /* 0x00000007f7007c0c */ /* 0x000fe2000bf86270 */
[----:B------:R-:W-:Y:S01]  /*3070*/  IMAD R137, R250, c[0x0][0x188], RZ ;  /* 0x00006200fa897a24 */ /* 0x000fe200078e02ff */
[----:B------:R-:W-:Y:S01]  /*3080*/  ISETP.GE.AND P0, PT, R251, UR7, PT ;  /* 0x00000007fb007c0c */ /* 0x000fe2000bf06270 */
[----:B------:R-:W-:Y:S02]  /*3090*/  IMAD R136, R249, c[0x0][0x188], RZ ;  /* 0x00006200f9887a24 */ /* 0x000fe400078e02ff */
[----:B------:R-:W-:Y:S01]  /*30a0*/  IMAD R131, R248, c[0x0][0x188], RZ ;  /* 0x00006200f8837a24 */ /* 0x000fe200078e02ff */
[----:B------:R-:W-:Y:S01]  /*30b0*/  PRMT R139, RZ, 0x7610, R139 ;  /* 0x00007610ff8b7816 */ /* 0x000fe2000000008b */
[----:B-1----:R-:W-:Y:S01]  /*30c0*/  IMAD.WIDE R110, R137, 0x2, R152 ;  /* 0x00000002896e7825 */ /* 0x002fe200078e0298 */
[----:B------:R-:W-:-:S02]  /*30d0*/  PRMT R187, RZ, 0x7610, R187 ;  /* 0x00007610ffbb7816 */ /* 0x000fc400000000bb */
[----:B------:R-:W-:Y:S01]  /*30e0*/  PRMT R171, RZ, 0x7610, R171 ;  /* 0x00007610ffab7816 */ /* 0x000fe200000000ab */
[----:B0-----:R-:W-:Y:S01]  /*30f0*/  IMAD.WIDE R114, R136, 0x2, R152 ;  /* 0x0000000288727825 */ /* 0x001fe200078e0298 */
[----:B------:R-:W-:Y:S01]  /*3100*/  PRMT R174, RZ, 0x7610, R174 ;  /* 0x00007610ffae7816 */ /* 0x000fe200000000ae */
[----:B------:R0:W2:Y:S02]  /*3110*/  @!P1 LDG.E.U16 R139, [R110.64] ;  /* 0x000000086e8b9981 */ /* 0x0000a4000c1e1500 */
[----:B------:R-:W-:Y:S01]  /*3120*/  IMAD.WIDE R116, R131, 0x2, R152 ;  /* 0x0000000283747825 */ /* 0x000fe200078e0298 */
[----:B------:R-:W-:Y:S01]  /*3130*/  PRMT R188, RZ, 0x7610, R188 ;  /* 0x00007610ffbc7816 */ /* 0x000fe200000000bc */
[----:B------:R1:W2:Y:S01]  /*3140*/  @!P2 LDG.E.U16 R187, [R114.64] ;  /* 0x0000000872bba981 */ /* 0x0002a2000c1e1500 */
[----:B------:R-:W-:Y:S01]  /*3150*/  LEA.HI R130, R130, 0x3c, RZ, 0x1c ;  /* 0x0000003c82827811 */ /* 0x000fe200078fe0ff */
[----:B------:R-:W-:Y:S01]  /*3160*/  IMAD R131, R246, c[0x0][0x188], RZ ;  /* 0x00006200f6837a24 */ /* 0x000fe200078e02ff */
[----:B------:R-:W-:Y:S01]  /*3170*/  ISETP.GE.AND P1, PT, R245, UR7, PT ;  /* 0x00000007f5007c0c */ /* 0x000fe2000bf26270 */
[----:B------:R0:W2:Y:S01]  /*3180*/  @!P3 LDG.E.U16 R171, [R116.64] ;  /* 0x0000000874abb981 */ /* 0x0000a2000c1e1500 */
[----:B------:R-:W-:-:S02]  /*3190*/  ISETP.GE.AND P2, PT, R130, UR7, PT ;  /* 0x0000000782007c0c */ /* 0x000fc4000bf46270 */
[----:B------:R-:W-:Y:S01]  /*31a0*/  ISETP.GE.AND P3, PT, R244, UR7, PT ;  /* 0x00000007f4007c0c */ /* 0x000fe2000bf66270 */
[----:B------:R0:W2:Y:S01]  /*31b0*/  @!P4 LDG.E.U16 R174, [R120.64] ;  /* 0x0000000878aec981 */ /* 0x0000a2000c1e1500 */
[----:B------:R-:W-:Y:S01]  /*31c0*/  ISETP.GE.AND P4, PT, R243, UR7, PT ;  /* 0x00000007f3007c0c */ /* 0x000fe2000bf86270 */
[----:B------:R-:W-:Y:S02]  /*31d0*/  IMAD R136, R130, c[0x0][0x188], RZ ;  /* 0x0000620082887a24 */ /* 0x000fe400078e02ff */
[----:B------:R0:W2:Y:S01]  /*31e0*/  @!P0 LDG.E.U16 R188, [R108.64] ;  /* 0x000000086cbc8981 */ /* 0x0000a2000c1e1500 */
[----:B------:R-:W-:Y:S01]  /*31f0*/  ISETP.GE.AND P0, PT, R246, UR7, PT ;  /* 0x00000007f6007c0c */ /* 0x000fe2000bf06270 */
[----:B------:R-:W-:Y:S02]  /*3200*/  IMAD R137, R245, c[0x0][0x188], RZ ;  /* 0x00006200f5897a24 */ /* 0x000fe400078e02ff */
[----:B------:R-:W-:Y:S01]  /*3210*/  IMAD R130, R243, c[0x0][0x188], RZ ;  /* 0x00006200f3827a24 */ /* 0x000fe200078e02ff */
[----:B------:R-:W-:Y:S01]  /*3220*/  PRMT R181, RZ, 0x7610, R181 ;  /* 0x00007610ffb57816 */ /* 0x000fe200000000b5 */
[----:B0-----:R-:W-:Y:S01]  /*3230*/  IMAD.WIDE R108, R131, 0x2, R152 ;  /* 0x00000002836c7825 */ /* 0x001fe200078e0298 */
[----:B------:R-:W-:-:S03]  /*3240*/  PRMT R184, RZ, 0x7610, R184 ;  /* 0x00007610ffb87816 */ /* 0x000fc600000000b8 */
[----:B------:R-:W-:Y:S01]  /*3250*/  IMAD R131, R244, c[0x0][0x188], RZ ;  /* 0x00006200f4837a24 */ /* 0x000fe200078e02ff */
[----:B------:R-:W-:Y:S01]  /*3260*/  PRMT R166, RZ, 0x7610, R166 ;  /* 0x00007610ffa67816 */ /* 0x000fe200000000a6 */
[----:B------:R-:W-:Y:S01]  /*3270*/  IMAD.WIDE R110, R137, 0x2, R152 ;  /* 0x00000002896e7825 */ /* 0x000fe200078e0298 */
[----:B------:R-:W-:-:S03]  /*3280*/  PRMT R185, RZ, 0x7610, R185 ;  /* 0x00007610ffb97816 */ /* 0x000fc600000000b9 */
[----:B-1----:R-:W-:Y:S01]  /*3290*/  IMAD.WIDE R114, R136, 0x2, R152 ;  /* 0x0000000288727825 */ /* 0x002fe200078e0298 */
[----:B------:R-:W-:Y:S01]  /*32a0*/  PRMT R177, RZ, 0x7610, R177 ;  /* 0x00007610ffb17816 */ /* 0x000fe200000000b1 */
[----:B------:R0:W2:Y:S02]  /*32b0*/  @!P1 LDG.E.U16 R181, [R110.64] ;  /* 0x000000086eb59981 */ /* 0x0000a4000c1e1500 */
[----:B------:R-:W-:-:S04]  /*32c0*/  IMAD.WIDE R116, R131, 0x2, R152 ;  /* 0x0000000283747825 */ /* 0x000fc800078e0298 */
[----:B------:R-:W-:Y:S01]  /*32d0*/  IMAD.WIDE R120, R130, 0x2, R152 ;  /* 0x0000000282787825 */ /* 0x000fe200078e0298 */
[----:B------:R1:W2:Y:S01]  /*32e0*/  @!P2 LDG.E.U16 R184, [R114.64] ;  /* 0x0000000872b8a981 */ /* 0x0002a2000c1e1500 */
[----:B------:R-:W-:Y:S02]  /*32f0*/  ISETP.GE.AND P1, PT, R241, UR7, PT ;  /* 0x00000007f1007c0c */ /* 0x000fe4000bf26270 */
[----:B------:R-:W-:Y:S01]  /*3300*/  IMAD R130, R242, c[0x0][0x188], RZ ;  /* 0x00006200f2827a24 */ /* 0x000fe200078e02ff */
[----:B------:R0:W2:Y:S01]  /*3310*/  @!P3 LDG.E.U16 R166, [R116.64] ;  /* 0x0000000874a6b981 */ /* 0x0000a2000c1e1500 */
[----:B------:R-:W-:Y:S02]  /*3320*/  ISETP.GE.AND P2, PT, R240, UR7, PT ;  /* 0x00000007f0007c0c */ /* 0x000fe4000bf46270 */
[----:B------:R-:W-:Y:S01]  /*3330*/  ISETP.GE.AND P3, PT, R239, UR7, PT ;  /* 0x00000007ef007c0c */ /* 0x000fe2000bf66270 */
[----:B------:R0:W2:Y:S01]  /*3340*/  @!P4 LDG.E.U16 R185, [R120.64] ;  /* 0x0000000878b9c981 */ /* 0x0000a2000c1e1500 */
[----:B------:R-:W-:-:S03]  /*3350*/  ISETP.GE.AND P4, PT, R238, UR7, PT ;  /* 0x00000007ee007c0c */ /* 0x000fc6000bf86270 */
[----:B------:R-:W0:Y:S01]  /*3360*/  S2R R194, SR_TID.X ;  /* 0x0000000000c27919 */ /* 0x000e220000002100 */
[----:B-1----:R-:W-:-:S03]  /*3370*/  IMAD.WIDE R114, R130, 0x2, R152 ;  /* 0x0000000282727825 */ /* 0x002fc600078e0298 */
[----:B------:R1:W2:Y:S01]  /*3380*/  @!P0 LDG.E.U16 R177, [R108.64] ;  /* 0x000000086cb18981 */ /* 0x0002a2000c1e1500 */
[----:B------:R-:W-:Y:S01]  /*3390*/  ISETP.GE.AND P0, PT, R242, UR7, PT ;  /* 0x00000007f2007c0c */ /* 0x000fe2000bf06270 */
[----:B------:R-:W-:Y:S02]  /*33a0*/  IMAD R131, R241, c[0x0][0x188], RZ ;  /* 0x00006200f1837a24 */ /* 0x000fe400078e02ff */
[----:B------:R-:W-:Y:S02]  /*33b0*/  IMAD R130, R240, c[0x0][0x188], RZ ;  /* 0x00006200f0827a24 */ /* 0x000fe400078e02ff */
[----:B------:R-:W-:Y:S02]  /*33c0*/  IMAD R136, R239, c[0x0][0x188], RZ ;  /* 0x00006200ef887a24 */ /* 0x000fe400078e02ff */
[----:B------:R-:W-:Y:S01]  /*33d0*/  IMAD R168, R238, c[0x0][0x188], RZ ;  /* 0x00006200eea87a24 */ /* 0x000fe200078e02ff */
[----:B0-----:R-:W-:Y:S01]  /*33e0*/  PRMT R117, RZ, 0x7610, R117 ;  /* 0x00007610ff757816 */ /* 0x001fe20000000075 */
[----:B------:R-:W-:Y:S01]  /*33f0*/  IMAD.WIDE R120, R131, 0x2, R152 ;  /* 0x0000000283787825 */ /* 0x000fe200078e0298 */
[----:B-1----:R-:W-:-:S02]  /*3400*/  PRMT R108, RZ, 0x7610, R108 ;  /* 0x00007610ff6c7816 */ /* 0x002fc4000000006c */
[----:B------:R-:W-:Y:S01]  /*3410*/  PRMT R179, RZ, 0x7610, R179 ;  /* 0x00007610ffb37816 */ /* 0x000fe200000000b3 */
[----:B------:R-:W-:Y:S01]  /*3420*/  IMAD.WIDE R130, R130, 0x2, R152 ;  /* 0x0000000282827825 */ /* 0x000fe200078e0298 */
[----:B------:R-:W-:Y:S02]  /*3430*/  PRMT R123, RZ, 0x7610, R123 ;  /* 0x00007610ff7b7816 */ /* 0x000fe4000000007b */
[----:B------:R-:W-:Y:S01]  /*3440*/  PRMT R111, RZ, 0x7610, R111 ;  /* 0x00007610ff6f7816 */ /* 0x000fe2000000006f */
[--C-:B------:R-:W-:Y:S01]  /*3450*/  IMAD.WIDE R136, R136, 0x2, R152.reuse ;  /* 0x0000000288887825 */ /* 0x100fe200078e0298 */
[----:B------:R0:W2:Y:S03]  /*3460*/  @!P1 LDG.E.U16 R108, [R120.64] ;  /* 0x00000008786c9981 */ /* 0x0000a6000c1e1500 */
[----:B------:R-:W-:Y:S01]  /*3470*/  IMAD.WIDE R168, R168, 0x2, R152 ;  /* 0x00000002a8a87825 */ /* 0x000fe200078e0298 */
[----:B------:R1:W2:Y:S01]  /*3480*/  @!P2 LDG.E.U16 R117, [R130.64] ;  /* 0x000000088275a981 */ /* 0x0002a2000c1e1500 */
[----:B------:R-:W-:-:S02]  /*3490*/  ISETP.GE.AND P1, PT, R236, UR7, PT ;  /* 0x00000007ec007c0c */ /* 0x000fc4000bf26270 */
[----:B------:R-:W-:Y:S01]  /*34a0*/  IMAD R182, R237, c[0x0][0x188], RZ ;  /* 0x00006200edb67a24 */ /* 0x000fe200078e02ff */
[----:B------:R0:W2:Y:S01]  /*34b0*/  @!P3 LDG.E.U16 R179, [R136.64] ;  /* 0x0000000888b3b981 */ /* 0x0000a2000c1e1500 */
[----:B------:R-:W-:Y:S02]  /*34c0*/  ISETP.GE.AND P2, PT, R235, UR7, PT ;  /* 0x00000007eb007c0c */ /* 0x000fe4000bf46270 */
[----:B------:R-:W-:Y:S01]  /*34d0*/  ISETP.GE.AND P3, PT, R234, UR7, PT ;  /* 0x00000007ea007c0c */ /* 0x000fe2000bf66270 */
[----:B------:R1:W2:Y:S01]  /*34e0*/  @!P4 LDG.E.U16 R123, [R168.64] ;  /* 0x00000008a87bc981 */ /* 0x0002a2000c1e1500 */
[----:B------:R-:W-:Y:S01]  /*34f0*/  ISETP.GE.AND P4, PT, R233, UR7, PT ;  /* 0x00000007e9007c0c */ /* 0x000fe2000bf86270 */
[----:B------:R-:W-:Y:S02]  /*3500*/  IMAD R193, R236, c[0x0][0x188], RZ ;  /* 0x00006200ecc17a24 */ /* 0x000fe400078e02ff */
[----:B------:R1:W2:Y:S01]  /*3510*/  @!P0 LDG.E.U16 R111, [R114.64] ;  /* 0x00000008726f8981 */ /* 0x0002a2000c1e1500 */
[----:B------:R-:W-:Y:S01]  /*3520*/  ISETP.GE.AND P0, PT, R237, UR7, PT ;  /* 0x00000007ed007c0c */ /* 0x000fe2000bf06270 */
[----:B------:R-:W-:-:S02]  /*3530*/  IMAD R183, R235, c[0x0][0x188], RZ ;  /* 0x00006200ebb77a24 */ /* 0x000fc400078e02ff */
[----:B------:R-:W-:Y:S01]  /*3540*/  IMAD R192, R233, c[0x0][0x188], RZ ;  /* 0x00006200e9c07a24 */ /* 0x000fe200078e02ff */
[----:B0-----:R-:W-:Y:S01]  /*3550*/  PRMT R137, RZ, 0x7610, R137 ;  /* 0x00007610ff897816 */ /* 0x001fe20000000089 */
[----:B------:R-:W-:-:S04]  /*3560*/  IMAD.WIDE R120, R193, 0x2, R152 ;  /* 0x00000002c1787825 */ /* 0x000fc800078e0298 */
[----:B-1----:R-:W-:Y:S01]  /*3570*/  IMAD.WIDE R114, R182, 0x2, R152 ;  /* 0x00000002b6727825 */ /* 0x002fe200078e0298 */
[----:B------:R-:W-:Y:S01]  /*3580*/  PRMT R167, RZ, 0x7610, R167 ;  /* 0x00007610ffa77816 */ /* 0x000fe200000000a7 */
[----:B------:R0:W2:Y:S02]  /*3590*/  @!P1 LDG.E.U16 R137, [R120.64] ;  /* 0x0000000878899981 */ /* 0x0000a4000c1e1500 */
[----:B------:R-:W-:Y:S01]  /*35a0*/  IMAD R182, R234, c[0x0][0x188], RZ ;  /* 0x00006200eab67a24 */ /* 0x000fe200078e02ff */
[----:B------:R-:W-:Y:S01]  /*35b0*/  PRMT R170, RZ, 0x7610, R170 ;  /* 0x00007610ffaa7816 */ /* 0x000fe200000000aa */
[----:B------:R-:W-:Y:S01]  /*35c0*/  IMAD.WIDE R168, R183, 0x2, R152 ;  /* 0x00000002b7a87825 */ /* 0x000fe200078e0298 */
[----:B------:R-:W-:-:S03]  /*35d0*/  PRMT R130, RZ, 0x7610, R130 ;  /* 0x00007610ff827816 */ /* 0x000fc60000000082 */
[----:B------:R-:W-:Y:S01]  /*35e0*/  IMAD.WIDE R182, R182, 0x2, R152 ;  /* 0x00000002b6b67825 */ /* 0x000fe200078e0298 */
[----:B------:R-:W-:Y:S01]  /*35f0*/  PRMT R172, RZ, 0x7610, R172 ;  /* 0x00007610ffac7816 */ /* 0x000fe200000000ac */
[----:B------:R1:W2:Y:S02]  /*3600*/  @!P2 LDG.E.U16 R167, [R168.64] ;  /* 0x00000008a8a7a981 */ /* 0x0002a4000c1e1500 */
[----:B------:R-:W-:Y:S01]  /*3610*/  IMAD.WIDE R192, R192, 0x2, R152 ;  /* 0x00000002c0c07825 */ /* 0x000fe200078e0298 */
[C---:B------:R-:W-:Y:S01]  /*3620*/  LEA.HI R199, R194.reuse, 0x7c, RZ, 0x1c ;  /* 0x0000007cc2c77811 */ /* 0x040fe200078fe0ff */
[----:B------:R0:W2:Y:S01]  /*3630*/  @!P3 LDG.E.U16 R170, [R182.64] ;  /* 0x00000008b6aab981 */ /* 0x0000a2000c1e1500 */
[----:B------:R-:W-:Y:S02]  /*3640*/  LOP3.LUT R194, R194, 0x3f, RZ, 0xc0, !PT ;  /* 0x0000003fc2c27812 */ /* 0x000fe400078ec0ff */
[----:B------:R-:W-:Y:S01]  /*3650*/  ISETP.GE.AND P1, PT, R231, UR7, PT ;  /* 0x00000007e7007c0c */ /* 0x000fe2000bf26270 */
[----:B------:R0:W2:Y:S01]  /*3660*/  @!P4 LDG.E.U16 R130, [R192.64] ;  /* 0x00000008c082c981 */ /* 0x0000a2000c1e1500 */
[----:B------:R-:W-:-:S02]  /*3670*/  ISETP.GE.AND P2, PT, R230, UR7, PT ;  /* 0x00000007e6007c0c */ /* 0x000fc4000bf46270 */
[----:B------:R-:W-:Y:S01]  /*3680*/  ISETP.GE.AND P3, PT, R229, UR7, PT ;  /* 0x00000007e5007c0c */ /* 0x000fe2000bf66270 */
[----:B------:R0:W2:Y:S01]  /*3690*/  @!P0 LDG.E.U16 R172, [R114.64] ;  /* 0x0000000872ac8981 */ /* 0x0000a2000c1e1500 */
[----:B------:R-:W-:Y:S01]  /*36a0*/  ISETP.GE.AND P4, PT, R199, UR7, PT ;  /* 0x00000007c7007c0c */ /* 0x000fe2000bf86270 */
[----:B------:R-:W-:Y:S01]  /*36b0*/  IMAD R198, R230, c[0x0][0x188], RZ ;  /* 0x00006200e6c67a24 */ /* 0x000fe200078e02ff */
[----:B------:R-:W-:Y:S01]  /*36c0*/  ISETP.GE.AND P0, PT, R194, UR7, PT ;  /* 0x00000007c2007c0c */ /* 0x000fe2000bf06270 */
[----:B------:R-:W-:Y:S02]  /*36d0*/  IMAD R194, R231, c[0x0][0x188], RZ ;  /* 0x00006200e7c27a24 */ /* 0x000fe400078e02ff */
[----:B-1----:R-:W-:Y:S02]  /*36e0*/  IMAD R169, R229, c[0x0][0x188], RZ ;  /* 0x00006200e5a97a24 */ /* 0x002fe400078e02ff */
[----:B0-----:R-:W-:Y:S01]  /*36f0*/  IMAD R193, R199, c[0x0][0x188], RZ ;  /* 0x00006200c7c17a24 */ /* 0x001fe200078e02ff */
[----:B------:R-:W-:Y:S01]  /*3700*/  PRMT R176, RZ, 0x7610, R176 ;  /* 0x00007610ffb07816 */ /* 0x000fe200000000b0 */
[----:B------:R-:W-:Y:S01]  /*3710*/  IMAD.WIDE R194, R194, 0x2, R152 ;  /* 0x00000002c2c27825 */ /* 0x000fe200078e0298 */
[----:B------:R-:W-:-:S02]  /*3720*/  PRMT R120, RZ, 0x7610, R120 ;  /* 0x00007610ff787816 */ /* 0x000fc40000000078 */
[----:B------:R-:W-:Y:S01]  /*3730*/  PRMT R183, RZ, 0x7610, R183 ;  /* 0x00007610ffb77816 */ /* 0x000fe200000000b7 */
[----:B------:R-:W-:Y:S01]  /*3740*/  IMAD.WIDE R198, R198, 0x2, R152 ;  /* 0x00000002c6c67825 */ /* 0x000fe200078e0298 */
[----:B------:R-:W-:Y:S01]  /*3750*/  PRMT R114, RZ, 0x7610, R114 ;  /* 0x00007610ff727816 */ /* 0x000fe20000000072 */
[----:B------:R0:W2:Y:S02]  /*3760*/  @!P1 LDG.E.U16 R176, [R194.64] ;  /* 0x00000008c2b09981 */ /* 0x0000a4000c1e1500 */
[--C-:B------:R-:W-:Y:S02]  /*3770*/  IMAD.WIDE R168, R169, 0x2, R152.reuse ;  /* 0x00000002a9a87825 */ /* 0x100fe400078e0298 */
[----:B------:R1:W2:Y:S02]  /*3780*/  @!P2 LDG.E.U16 R120, [R198.64] ;  /* 0x00000008c678a981 */ /* 0x0002a4000c1e1500 */
[----:B------:R-:W-:Y:S02]  /*3790*/  IMAD.WIDE R192, R193, 0x2, R152 ;  /* 0x00000002c1c07825 */ /* 0x000fe400078e0298 */
[----:B------:R1:W2:Y:S04]  /*37a0*/  @!P3 LDG.E.U16 R183, [R168.64] ;  /* 0x00000008a8b7b981 */ /* 0x0002a8000c1e1500 */
[----:B------:R1:W2:Y:S04]  /*37b0*/  @!P4 LDG.E.U16 R114, [R192.64] ;  /* 0x00000008c072c981 */ /* 0x0002a8000c1e1500 */
[----:B------:R-:W-:Y:S01]  /*37c0*/  BAR.SYNC.DEFER_BLOCKING 0x0 ;  /* 0x0000000000007b1d */ /* 0x000fe20000010000 */
[----:B0-----:R-:W-:-:S02]  /*37d0*/  IADD3 R194, P1, R160, UR4, RZ ;  /* 0x00000004a0c27c10 */ /* 0x001fc4000ff3e0ff */
[----:B------:R-:W-:Y:S02]  /*37e0*/  PRMT R115, RZ, 0x7610, R115 ;  /* 0x00007610ff737816 */ /* 0x000fe40000000073 */
[----:B------:R-:W-:Y:S02]  /*37f0*/  IADD3.X R195, R161, UR5, RZ, P1, !PT ;  /* 0x00000005a1c37c10 */ /* 0x000fe40008ffe4ff */
[----:B-1----:R-:W-:Y:S02]  /*3800*/  IADD3 R168, P1, R60, UR4, RZ ;  /* 0x000000043ca87c10 */ /* 0x002fe4000ff3e0ff */
[----:B------:R-:W-:Y:S02]  /*3810*/  IADD3 R192, P2, R156, UR4, RZ ;  /* 0x000000049cc07c10 */ /* 0x000fe4000ff5e0ff */
[----:B------:R-:W-:Y:S02]  /*3820*/  PRMT R131, RZ, 0x7610, R131 ;  /* 0x00007610ff837816 */ /* 0x000fe40000000083 */
[----:B------:R-:W-:-:S02]  /*3830*/  IADD3.X R169, R61, UR5, RZ, P1, !PT ;  /* 0x000000053da97c10 */ /* 0x000fc40008ffe4ff */
[----:B------:R-:W-:Y:S02]  /*3840*/  PRMT R121, RZ, 0x7610, R121 ;  /* 0x00007610ff797816 */ /* 0x000fe40000000079 */
[----:B------:R-:W-:Y:S02]  /*3850*/  IADD3.X R193, R157, UR5, RZ, P2, !PT ;  /* 0x000000059dc17c10 */ /* 0x000fe400097fe4ff */
[----:B------:R-:W-:Y:S01]  /*3860*/  IADD3 R198, P1, R58, UR4, RZ ;  /* 0x000000043ac67c10 */ /* 0x000fe2000ff3e0ff */
[----:B------:R0:W2:Y:S01]  /*3870*/  @!P0 LDG.E.U16 R115, [R194.64] ;  /* 0x00000008c2738981 */ /* 0x0000a2000c1e1500 */
[----:B------:R-:W-:-:S03]  /*3880*/  PRMT R173, RZ, 0x7610, R173 ;  /* 0x00007610ffad7816 */ /* 0x000fc600000000ad */
[----:B------:R1:W2:Y:S01]  /*3890*/  @!P0 LDG.E.U16 R131, [R168.64] ;  /* 0x00000008a8838981 */ /* 0x0002a2000c1e1500 */
[----:B------:R-:W-:-:S03]  /*38a0*/  IADD3.X R199, R59, UR5, RZ, P1, !PT ;  /* 0x000000053bc77c10 */ /* 0x000fc60008ffe4ff */
[----:B------:R1:W2:Y:S01]  /*38b0*/  @!P0 LDG.E.U16 R121, [R192.64] ;  /* 0x00000008c0798981 */ /* 0x0002a2000c1e1500 */
[----:B0-----:R-:W-:Y:S02]  /*38c0*/  IADD3 R194, P2, R56, UR4, RZ ;  /* 0x0000000438c27c10 */ /* 0x001fe4000ff5e0ff */
[----:B-1----:R-:W-:Y:S02]  /*38d0*/  PRMT R168, RZ, 0x7610, R168 ;  /* 0x00007610ffa87816 */ /* 0x002fe400000000a8 */
[----:B------:R-:W-:Y:S02]  /*38e0*/  IADD3.X R195, R57, UR5, RZ, P2, !PT ;  /* 0x0000000539c37c10 */ /* 0x000fe400097fe4ff */
[----:B------:R-:W-:Y:S02]  /*38f0*/  IADD3 R192, P1, R54, UR4, RZ ;  /* 0x0000000436c07c10 */ /* 0x000fe4000ff3e0ff */
[----:B------:R-:W-:Y:S01]  /*3900*/  PRMT R180, RZ, 0x7610, R180 ;  /* 0x00007610ffb47816 */ /* 0x000fe200000000b4 */
[----:B------:R0:W2:Y:S01]  /*3910*/  @!P0 LDG.E.U16 R168, [R198.64] ;  /* 0x00000008c6a88981 */ /* 0x0000a2000c1e1500 */
[----:B------:R-:W-:-:S03]  /*3920*/  IADD3.X R193, R55, UR5, RZ, P1, !PT ;  /* 0x0000000537c17c10 */ /* 0x000fc60008ffe4ff */
[----:B------:R1:W2:Y:S01]  /*3930*/  @!P0 LDG.E.U16 R173, [R194.64] ;  /* 0x00000008c2ad8981 */ /* 0x0002a2000c1e1500 */
[----:B------:R-:W-:Y:S02]  /*3940*/  PRMT R109, RZ, 0x7610, R109 ;  /* 0x00007610ff6d7816 */ /* 0x000fe4000000006d */
[----:B------:R-:W-:Y:S01]  /*3950*/  PRMT R110, RZ, 0x7610, R110 ;  /* 0x00007610ff6e7816 */ /* 0x000fe2000000006e */
[----:B------:R3:W2:Y:S01]  /*3960*/  @!P0 LDG.E.U16 R180, [R192.64] ;  /* 0x00000008c0b48981 */ /* 0x0006a2000c1e1500 */
[----:B0-----:R-:W-:Y:S02]  /*3970*/  IADD3 R198, P1, R52, UR4, RZ ;  /* 0x0000000434c67c10 */ /* 0x001fe4000ff3e0ff */
[----:B-1----:R-:W-:Y:S02]  /*3980*/  IADD3 R194, P2, R50, UR4, RZ ;  /* 0x0000000432c27c10 */ /* 0x002fe4000ff5e0ff */
[----:B------:R-:W-:Y:S02]  /*3990*/  IADD3.X R199, R53, UR5, RZ, P1, !PT ;  /* 0x0000000535c77c10 */ /* 0x000fe40008ffe4ff */
[----:B------:R-:W-:-:S02]  /*39a0*/  IADD3.X R195, R51, UR5, RZ, P2, !PT ;  /* 0x0000000533c37c10 */ /* 0x000fc400097fe4ff */
[----:B---3--:R-:W-:Y:S01]  /*39b0*/  IADD3 R192, P1, R48, UR4, RZ ;  /* 0x0000000430c07c10 */ /* 0x008fe2000ff3e0ff */
[----:B------:R0:W3:Y:S01]  /*39c0*/  @!P0 LDG.E.U16 R109, [R198.64] ;  /* 0x00000008c66d8981 */ /* 0x0000e2000c1e1500 */
[----:B------:R-:W-:Y:S02]  /*39d0*/  PRMT R116, RZ, 0x7610, R116 ;  /* 0x00007610ff747816 */ /* 0x000fe40000000074 */
[----:B------:R-:W-:Y:S01]  /*39e0*/  IADD3.X R193, R49, UR5, RZ, P1, !PT ;  /* 0x0000000531c17c10 */ /* 0x000fe20008ffe4ff */
[----:B------:R1:W2:Y:S01]  /*39f0*/  @!P0 LDG.E.U16 R110, [R194.64] ;  /* 0x00000008c26e8981 */ /* 0x0002a2000c1e1500 */
[----:B------:R-:W-:Y:S02]  /*3a00*/  PRMT R122, RZ, 0x7610, R122 ;  /* 0x00007610ff7a7816 */ /* 0x000fe4000000007a */
[----:B------:R-:W-:Y:S01]  /*3a10*/  PRMT R136, RZ, 0x7610, R136 ;  /* 0x00007610ff887816 */ /* 0x000fe20000000088 */
[----:B------:R4:W2:Y:S01]  /*3a20*/  @!P0 LDG.E.U16 R116, [R192.64] ;  /* 0x00000008c0748981 */ /* 0x0008a2000c1e1500 */
[----:B0-----:R-:W-:-:S02]  /*3a30*/  IADD3 R198, P1, R46, UR4, RZ ;  /* 0x000000042ec67c10 */ /* 0x001fc4000ff3e0ff */
[----:B-1----:R-:W-:Y:S02]  /*3a40*/  IADD3 R194, P2, R44, UR4, RZ ;  /* 0x000000042cc27c10 */ /* 0x002fe4000ff5e0ff */
[----:B------:R-:W-:Y:S02]  /*3a50*/  IADD3.X R199, R47, UR5, RZ, P1, !PT ;  /* 0x000000052fc77c10 */ /* 0x000fe40008ffe4ff */
[----:B------:R-:W-:Y:S02]  /*3a60*/  IADD3.X R195, R45, UR5, RZ, P2, !PT ;  /* 0x000000052dc37c10 */ /* 0x000fe400097fe4ff */
[----:B----4-:R-:W-:Y:S01]  /*3a70*/  IADD3 R192, P1, R42, UR4, RZ ;  /* 0x000000042ac07c10 */ /* 0x010fe2000ff3e0ff */
[----:B------:R0:W4:Y:S01]  /*3a80*/  @!P0 LDG.E.U16 R122, [R198.64] ;  /* 0x00000008c67a8981 */ /* 0x000122000c1e1500 */
[----:B------:R-:W-:Y:S02]  /*3a90*/  PRMT R169, RZ, 0x7610, R169 ;  /* 0x00007610ffa97816 */ /* 0x000fe400000000a9 */
[----:B------:R-:W-:Y:S01]  /*3aa0*/  IADD3.X R193, R43, UR5, RZ, P1, !PT ;  /* 0x000000052bc17c10 */ /* 0x000fe20008ffe4ff */
[----:B------:R1:W2:Y:S01]  /*3ab0*/  @!P0 LDG.E.U16 R136, [R194.64] ;  /* 0x00000008c2888981 */ /* 0x0002a2000c1e1500 */
[----:B------:R-:W-:-:S02]  /*3ac0*/  PRMT R175, RZ, 0x7610, R175 ;  /* 0x00007610ffaf7816 */ /* 0x000fc400000000af */
[----:B------:R-:W-:Y:S01]  /*3ad0*/  PRMT R182, RZ, 0x7610, R182 ;  /* 0x00007610ffb67816 */ /* 0x000fe200000000b6 */
[----:B------:R5:W2:Y:S01]  /*3ae0*/  @!P0 LDG.E.U16 R169, [R192.64] ;  /* 0x00000008c0a98981 */ /* 0x000aa2000c1e1500 */
[----:B0-----:R-:W-:Y:S02]  /*3af0*/  IADD3 R198, P1, R40, UR4, RZ ;  /* 0x0000000428c67c10 */ /* 0x001fe4000ff3e0ff */
[----:B-1----:R-:W-:Y:S02]  /*3b00*/  IADD3 R194, P2, R38, UR4, RZ ;  /* 0x0000000426c27c10 */ /* 0x002fe4000ff5e0ff */
[----:B------:R-:W-:Y:S02]  /*3b10*/  IADD3.X R199, R41, UR5, RZ, P1, !PT ;  /* 0x0000000529c77c10 */ /* 0x000fe40008ffe4ff */
[----:B------:R-:W-:Y:S02]  /*3b20*/  IADD3.X R195, R39, UR5, RZ, P2, !PT ;  /* 0x0000000527c37c10 */ /* 0x000fe400097fe4ff */
[----:B-----5:R-:W-:Y:S01]  /*3b30*/  IADD3 R192, P1, R36, UR4, RZ ;  /* 0x0000000424c07c10 */ /* 0x020fe2000ff3e0ff */
[----:B------:R0:W5:Y:S01]  /*3b40*/  @!P0 LDG.E.U16 R175, [R198.64] ;  /* 0x00000008c6af8981 */ /* 0x000162000c1e1500 */
[----:B------:R-:W-:-:S02]  /*3b50*/  PRMT R178, RZ, 0x7610, R178 ;  /* 0x00007610ffb27816 */ /* 0x000fc400000000b2 */
[----:B------:R-:W-:Y:S01]  /*3b60*/  IADD3.X R193, R37, UR5, RZ, P1, !PT ;  /* 0x0000000525c17c10 */ /* 0x000fe20008ffe4ff */
[----:B------:R1:W2:Y:S01]  /*3b70*/  @!P0 LDG.E.U16 R182, [R194.64] ;  /* 0x00000008c2b68981 */ /* 0x0002a2000c1e1500 */
[----:B------:R-:W-:-:S03]  /*3b80*/  PRMT R118, RZ, 0x7610, R118 ;  /* 0x00007610ff767816 */ /* 0x000fc60000000076 */
[----:B------:R1:W2:Y:S01]  /*3b90*/  @!P0 LDG.E.U16 R178, [R192.64] ;  /* 0x00000008c0b28981 */ /* 0x0002a2000c1e1500 */
[----:B0-----:R-:W-:Y:S02]  /*3ba0*/  IADD3 R198, P1, R34, UR4, RZ ;  /* 0x0000000422c67c10 */ /* 0x001fe4000ff3e0ff */
[----:B-1----:R-:W-:Y:S02]  /*3bb0*/  IADD3 R194, P2, R32, UR4, RZ ;  /* 0x0000000420c27c10 */ /* 0x002fe4000ff5e0ff */
[----:B------:R-:W-:Y:S02]  /*3bc0*/  IADD3.X R199, R35, UR5, RZ, P1, !PT ;  /* 0x0000000523c77c10 */ /* 0x000fe40008ffe4ff */
[----:B------:R-:W-:Y:S02]  /*3bd0*/  IADD3.X R195, R33, UR5, RZ, P2, !PT ;  /* 0x0000000521c37c10 */ /* 0x000fe400097fe4ff */
[----:B------:R-:W-:Y:S02]  /*3be0*/  IADD3 R192, P1, R30, UR4, RZ ;  /* 0x000000041ec07c10 */ /* 0x000fe4000ff3e0ff */
[----:B------:R-:W-:Y:S01]  /*3bf0*/  PRMT R128, RZ, 0x7610, R128 ;  /* 0x00007610ff807816 */ /* 0x000fe20000000080 */
[----:B------:R0:W2:Y:S01]  /*3c00*/  @!P0 LDG.E.U16 R118, [R194.64] ;  /* 0x00000008c2768981 */ /* 0x0000a2000c1e1500 */
[----:B------:R-:W-:-:S02]  /*3c10*/  IADD3.X R193, R31, UR5, RZ, P1, !PT ;  /* 0x000000051fc17c10 */ /* 0x000fc40008ffe4ff */
[----:B------:R-:W-:-:S03]  /*3c20*/  PRMT R138, RZ, 0x7610, R138 ;  /* 0x00007610ff8a7816 */ /* 0x000fc6000000008a */
[----:B------:R1:W2:Y:S01]  /*3c30*/  @!P0 LDG.E.U16 R128, [R192.64] ;  /* 0x00000008c0808981 */ /* 0x0002a2000c1e1500 */
[----:B0-----:R-:W-:Y:S02]  /*3c40*/  IADD3 R194, P1, R28, UR4, RZ ;  /* 0x000000041cc27c10 */ /* 0x001fe4000ff3e0ff */
[----:B------:R-:W-:Y:S02]  /*3c50*/  PRMT R112, RZ, 0x7610, R112 ;  /* 0x00007610ff707816 */ /* 0x000fe40000000070 */
[----:B------:R-:W-:Y:S02]  /*3c60*/  IADD3.X R195, R29, UR5, RZ, P1, !PT ;  /* 0x000000051dc37c10 */ /* 0x000fe40008ffe4ff */
[----:B-1----:R-:W-:Y:S02]  /*3c70*/  IADD3 R192, P1, R26, UR4, RZ ;  /* 0x000000041ac07c10 */ /* 0x002fe4000ff3e0ff */
[----:B------:R-:W-:Y:S01]  /*3c80*/  PRMT R197, RZ, 0x7610, R197 ;  /* 0x00007610ffc57816 */ /* 0x000fe200000000c5 */
[----:B------:R0:W2:Y:S01]  /*3c90*/  @!P0 LDG.E.U16 R138, [R194.64] ;  /* 0x00000008c28a8981 */ /* 0x0000a2000c1e1500 */
[----:B------:R-:W-:-:S03]  /*3ca0*/  IADD3.X R193, R27, UR5, RZ, P1, !PT ;  /* 0x000000051bc17c10 */ /* 0x000fc60008ffe4ff */
[----:B------:R1:W2:Y:S04]  /*3cb0*/  @!P0 LDG.E.U16 R112, [R198.64] ;  /* 0x00000008c6708981 */ /* 0x0002a8000c1e1500 */
[----:B------:R1:W2:Y:S01]  /*3cc0*/  @!P0 LDG.E.U16 R197, [R192.64] ;  /* 0x00000008c0c58981 */ /* 0x0002a2000c1e1500 */
[----:B0-----:R-:W-:Y:S02]  /*3cd0*/  IADD3 R194, P1, R24, UR4, RZ ;  /* 0x0000000418c27c10 */ /* 0x001fe4000ff3e0ff */
[----:B-1----:R-:W-:Y:S02]  /*3ce0*/  PRMT R198, RZ, 0x7610, R198 ;  /* 0x00007610ffc67816 */ /* 0x002fe400000000c6 */
[----:B------:R-:W-:Y:S02]  /*3cf0*/  IADD3.X R195, R25, UR5, RZ, P1, !PT ;  /* 0x0000000519c37c10 */ /* 0x000fe40008ffe4ff */
[----:B------:R-:W-:-:S03]  /*3d00*/  IADD3 R192, P1, R22, UR4, RZ ;  /* 0x0000000416c07c10 */ /* 0x000fc6000ff3e0ff */
[----:B------:R0:W2:Y:S01]  /*3d10*/  @!P0 LDG.E.U16 R198, [R194.64] ;  /* 0x00000008c2c68981 */ /* 0x0000a2000c1e1500 */
[----:B------:R-:W-:Y:S02]  /*3d20*/  IADD3.X R193, R23, UR5, RZ, P1, !PT ;  /* 0x0000000517c17c10 */ /* 0x000fe40008ffe4ff */
[----:B0-----:R-:W-:Y:S02]  /*3d30*/  PRMT R194, RZ, 0x7610, R194 ;  /* 0x00007610ffc27816 */ /* 0x001fe400000000c2 */
[----:B------:R-:W-:-:S04]  /*3d40*/  PRMT R195, RZ, 0x7610, R195 ;  /* 0x00007610ffc37816 */ /* 0x000fc800000000c3 */
[----:B------:R0:W2:Y:S02]  /*3d50*/  @!P0 LDG.E.U16 R194, [R192.64] ;  /* 0x00000008c0c28981 */ /* 0x0000a4000c1e1500 */
[----:B0-----:R-:W-:-:S04]  /*3d60*/  IADD3 R192, P1, R20, UR4, RZ ;  /* 0x0000000414c07c10 */ /* 0x001fc8000ff3e0ff */
[----:B------:R-:W-:-:S05]  /*3d70*/  IADD3.X R193, R21, UR5, RZ, P1, !PT ;  /* 0x0000000515c17c10 */ /* 0x000fca0008ffe4ff */
[----:B------:R0:W2:Y:S01]  /*3d80*/  @!P0 LDG.E.U16 R195, [R192.64] ;  /* 0x00000008c0c38981 */ /* 0x0000a2000c1e1500 */
[----:B------:R-:W-:Y:S02]  /*3d90*/  PRMT R199, RZ, 0x7610, R199 ;  /* 0x00007610ffc77816 */ /* 0x000fe400000000c7 */
[----:B0-----:R-:W-:-:S04]  /*3da0*/  IADD3 R192, P1, R18, UR4, RZ ;  /* 0x0000000412c07c10 */ /* 0x001fc8000ff3e0ff */
[----:B------:R-:W-:-:S05]  /*3db0*/  IADD3.X R193, R19, UR5, RZ, P1, !PT ;  /* 0x0000000513c17c10 */ /* 0x000fca0008ffe4ff */
[----:B------:R0:W2:Y:S01]  /*3dc0*/  @!P0 LDG.E.U16 R199, [R192.64] ;  /* 0x00000008c0c78981 */ /* 0x0000a2000c1e1500 */
[----:B------:R-:W-:Y:S02]  /*3dd0*/  PRMT R200, RZ, 0x7610, R200 ;  /* 0x00007610ffc87816 */ /* 0x000fe400000000c8 */
[----:B0-----:R-:W-:-:S04]  /*3de0*/  IADD3 R192, P1, R16, UR4, RZ ;  /* 0x0000000410c07c10 */ /* 0x001fc8000ff3e0ff */
[----:B------:R-:W-:-:S05]  /*3df0*/  IADD3.X R193, R17, UR5, RZ, P1, !PT ;  /* 0x0000000511c17c10 */ /* 0x000fca0008ffe4ff */
[----:B------:R0:W3:Y:S01]  /*3e00*/  @!P0 LDG.E.U16 R200, [R192.64] ;  /* 0x00000008c0c88981 */ /* 0x0000e2000c1e1500 */
        /* <DEDUP_REMOVED lines=27> */
[----:B------:R0:W3:Y:S04]  /*3fc0*/  @!P0 LDG.E.U16 R207, [R192.64] ;  /* 0x00000008c0cf8981 */ /* 0x0000e8000c1e1500 */
[----:B0-----:R-:W0:Y:S01]  /*3fd0*/  S2R R193, SR_TID.X ;  /* 0x0000000000c17919 */ /* 0x001e220000002100 */
[----:B------:R-:W-:Y:S02]  /*3fe0*/  IADD3 R192, P1, R162, UR4, RZ ;  /* 0x00000004a2c07c10 */ /* 0x000fe4000ff3e0ff */
[----:B------:R-:W-:Y:S02]  /*3ff0*/  PRMT R208, RZ, 0x7610, R208 ;  /* 0x00007610ffd07816 */ /* 0x000fe400000000d0 */
[----:B0-----:R-:W-:-:S04]  /*4000*/  LOP3.LUT R193, R193, 0x3f, RZ, 0xc0, !PT ;  /* 0x0000003fc1c17812 */ /* 0x001fc800078ec0ff */
[----:B------:R-:W-:-:S04]  /*4010*/  LOP3.LUT R193, R193, 0x40, RZ, 0xfc, !PT ;  /* 0x00000040c1c17812 */ /* 0x000fc800078efcff */
[----:B------:R-:W-:Y:S02]  /*4020*/  ISETP.GE.AND P0, PT, R193, UR7, PT ;  /* 0x00000007c1007c0c */ /* 0x000fe4000bf06270 */
[----:B------:R-:W-:Y:S02]  /*4030*/  IADD3.X R193, R163, UR5, RZ, P1, !PT ;  /* 0x00000005a3c17c10 */ /* 0x000fe40008ffe4ff */
[----:B------:R-:W-:-:S09]  /*4040*/  PRMT R209, RZ, 0x7610, R209 ;  /* 0x00007610ffd17816 */ /* 0x000fd200000000d1 */
[----:B------:R0:W3:Y:S02]  /*4050*/  @!P0 LDG.E.U16 R208, [R192.64] ;  /* 0x00000008c0d08981 */ /* 0x0000e4000c1e1500 */
        /* <DEDUP_REMOVED lines=21> */
[----:B------:R-:W-:Y:S01]  /*41b0*/  IADD3.X R193, R143, UR5, RZ, P1, !PT ;  /* 0x000000058fc17c10 */ /* 0x000fe20008ffe4ff */
[----:B--2---:R0:W-:Y:S04]  /*41c0*/  STS.U16 [R3+0x2000], R196 ;  /* 0x002000c403007388 */ /* 0x0041e80000000400 */
[----:B------:R1:W2:Y:S01]  /*41d0*/  @!P0 LDG.E.U16 R214, [R192.64] ;  /* 0x00000008c0d68981 */ /* 0x0002a2000c1e1500 */
[----:B0-----:R-:W-:Y:S02]  /*41e0*/  PRMT R196, RZ, 0x7610, R196 ;  /* 0x00007610ffc47816 */ /* 0x001fe400000000c4 */
[----:B-1----:R-:W-:-:S04]  /*41f0*/  IADD3 R192, P1, R140, UR4, RZ ;  /* 0x000000048cc07c10 */ /* 0x002fc8000ff3e0ff */
[----:B------:R-:W-:-:S05]  /*4200*/  IADD3.X R193, R141, UR5, RZ, P1, !PT ;  /* 0x000000058dc17c10 */ /* 0x000fca0008ffe4ff */
[----:B------:R0:W2:Y:S01]  /*4210*/  @!P0 LDG.E.U16 R196, [R192.64] ;  /* 0x00000008c0c48981 */ /* 0x0000a2000c1e1500 */
[----:B------:R-:W-:-:S03]  /*4220*/  PRMT R215, RZ, 0x7610, R215 ;  /* 0x00007610ffd77816 */ /* 0x000fc600000000d7 */
[----:B------:R1:W-:Y:S01]  /*4230*/  STS.U16 [R3+0x2200], R190 ;  /* 0x002200be03007388 */ /* 0x0003e20000000400 */
[----:B0-----:R-:W-:-:S04]  /*4240*/  IADD3 R192, P1, R106, UR4, RZ ;  /* 0x000000046ac07c10 */ /* 0x001fc8000ff3e0ff */
[----:B------:R-:W-:Y:S02]  /*4250*/  IADD3.X R193, R107, UR5, RZ, P1, !PT ;  /* 0x000000056bc17c10 */ /* 0x000fe40008ffe4ff */
[----:B-1----:R-:W-:Y:S01]  /*4260*/  IADD3 R190, P1, R104, UR4, RZ ;  /* 0x0000000468be7c10 */ /* 0x002fe2000ff3e0ff */
[----:B------:R0:W-:Y:S04]  /*4270*/  STS.U16 [R3+0x2100], R191 ;  /* 0x002100bf03007388 */ /* 0x0001e80000000400 */
[----:B------:R1:W2:Y:S01]  /*4280*/  @!P0 LDG.E.U16 R215, [R192.64] ;  /* 0x00000008c0d78981 */ /* 0x0002a2000c1e1500 */
[----:B0-----:R-:W-:Y:S02]  /*4290*/  IADD3.X R191, R105, UR5, RZ, P1, !PT ;  /* 0x0000000569bf7c10 */ /* 0x001fe40008ffe4ff */
[----:B-1----:R-:W-:-:S02]  /*42a0*/  PRMT R192, RZ, 0x7610, R192 ;  /* 0x00007610ffc07816 */ /* 0x002fc400000000c0 */
[----:B------:R-:W-:-:S04]  /*42b0*/  PRMT R193, RZ, 0x7610, R193 ;  /* 0x00007610ffc17816 */ /* 0x000fc800000000c1 */
[----:B------:R0:W2:Y:S04]  /*42c0*/  @!P0 LDG.E.U16 R192, [R190.64] ;  /* 0x00000008bec08981 */ /* 0x0000a8000c1e1500 */
        /* <DEDUP_REMOVED lines=9> */
[----:B------:R0:W2:Y:S02]  /*4360*/  @!P0 LDG.E.U16 R190, [R188.64] ;  /* 0x00000008bcbe8981 */ /* 0x0000a4000c1e1500 */
[----:B0-----:R-:W-:-:S04]  /*4370*/  IADD3 R188, P1, R98, UR4, RZ ;  /* 0x0000000462bc7c10 */ /* 0x001fc8000ff3e0ff */
[----:B------:R-:W-:Y:S01]  /*4380*/  IADD3.X R189, R99, UR5, RZ, P1, !PT ;  /* 0x0000000563bd7c10 */ /* 0x000fe20008ffe4ff */
[----:B------:R0:W-:Y:S04]  /*4390*/  STS.U16 [R3+0x2600], R174 ;  /* 0x002600ae03007388 */ /* 0x0001e80000000400 */
[----:B------:R1:W2:Y:S01]  /*43a0*/  @!P0 LDG.E.U16 R191, [R188.64] ;  /* 0x00000008bcbf8981 */ /* 0x0002a2000c1e1500 */
[----:B0-----:R-:W-:Y:S02]  /*43b0*/  PRMT R174, RZ, 0x7610, R174 ;  /* 0x00007610ffae7816 */ /* 0x001fe400000000ae */
[----:B-1----:R-:W-:-:S04]  /*43c0*/  IADD3 R188, P1, R96, UR4, RZ ;  /* 0x0000000460bc7c10 */ /* 0x002fc8000ff3e0ff */
        /* <DEDUP_REMOVED lines=27> */
[----:B------:R1:W4:Y:S01]  /*4580*/  @!P0 LDG.E.U16 R123, [R188.64] ;  /* 0x00000008bc7b8981 */ /* 0x000322000c1e1500 */
[----:B0-----:R-:W-:Y:S02]  /*4590*/  PRMT R137, RZ, 0x7610, R137 ;  /* 0x00007610ff897816 */ /* 0x001fe40000000089 */
[----:B-1----:R-:W-:-:S04]  /*45a0*/  IADD3 R188, P1, R84, UR4, RZ ;  /* 0x0000000454bc7c10 */ /* 0x002fc8000ff3e0ff */
[----:B------:R-:W-:-:S05]  /*45b0*/  IADD3.X R189, R85, UR5, RZ, P1, !PT ;  /* 0x0000000555bd7c10 */ /* 0x000fca0008ffe4ff */
[----:B------:R0:W4:Y:S01]  /*45c0*/  @!P0 LDG.E.U16 R137, [R188.64] ;  /* 0x00000008bc898981 */ /* 0x000122000c1e1500 */
[----:B------:R-:W-:Y:S02]  /*45d0*/  PRMT R232, RZ, 0x7610, R232 ;  /* 0x00007610ffe87816 */ /* 0x000fe400000000e8 */
[----:B0-----:R-:W-:-:S04]  /*45e0*/  IADD3 R188, P1, R82, UR4, RZ ;  /* 0x0000000452bc7c10 */ /* 0x001fc8000ff3e0ff */
[----:B------:R-:W-:Y:S01]  /*45f0*/  IADD3.X R189, R83, UR5, RZ, P1, !PT ;  /* 0x0000000553bd7c10 */ /* 0x000fe20008ffe4ff */
[----:B------:R0:W-:Y:S04]  /*4600*/  STS.U16 [R3+0x2e00], R176 ;  /* 0x002e00b003007388 */ /* 0x0001e80000000400 */
[----:B------:R1:W4:Y:S01]  /*4610*/  @!P0 LDG.E.U16 R232, [R188.64] ;  /* 0x00000008bce88981 */ /* 0x000322000c1e1500 */
[----:B0-----:R-:W-:Y:S02]  /*4620*/  PRMT R176, RZ, 0x7610, R176 ;  /* 0x00007610ffb07816 */ /* 0x001fe400000000b0 */
[----:B-1----:R-:W-:-:S04]  /*4630*/  IADD3 R188, P1, R80, UR4, RZ ;  /* 0x0000000450bc7c10 */ /* 0x002fc8000ff3e0ff */
[----:B------:R-:W-:Y:S01]  /*4640*/  IADD3.X R189, R81, UR5, RZ, P1, !PT ;  /* 0x0000000551bd7c10 */ /* 0x000fe20008ffe4ff */
[----:B------:R0:W-:Y:S04]  /*4650*/  STS.U16 [R3+0x2f00], R183 ;  /* 0x002f00b703007388 */ /* 0x0001e80000000400 */
[----:B------:R1:W4:Y:S04]  /*4660*/  @!P0 LDG.E.U16 R176, [R188.64] ;  /* 0x00000008bcb08981 */ /* 0x000328000c1e1500 */
[----:B------:R-:W-:Y:S01]  /*4670*/  STS.U16 [R3+0x2500], R187 ;  /* 0x002500bb03007388 */ /* 0x000fe20000000400 */
[----:B0-----:R-:W-:-:S02]  /*4680*/  PRMT R183, RZ, 0x7610, R183 ;  /* 0x00007610ffb77816 */ /* 0x001fc400000000b7 */
[----:B-1----:R-:W-:Y:S01]  /*4690*/  IADD3 R188, P1, R78, UR4, RZ ;  /* 0x000000044ebc7c10 */ /* 0x002fe2000ff3e0ff */
[----:B------:R-:W-:Y:S03]  /*46a0*/  STS.U16 [R3+0x2d00], R170 ;  /* 0x002d00aa03007388 */ /* 0x000fe60000000400 */
[----:B------:R-:W-:Y:S01]  /*46b0*/  IADD3.X R189, R79, UR5, RZ, P1, !PT ;  /* 0x000000054fbd7c10 */ /* 0x000fe20008ffe4ff */
[----:B------:R0:W-:Y:S04]  /*46c0*/  STS.U16 [R220+0x2080], R186 ;  /* 0x002080badc007388 */ /* 0x0001e80000000400 */
[----:B------:R1:W4:Y:S01]  /*46d0*/  @!P0 LDG.E.U16 R183, [R188.64] ;  /* 0x00000008bcb78981 */ /* 0x000322000c1e1500 */
[----:B0-----:R-:W-:-:S02]  /*46e0*/  IADD3 R186, P1, R76, UR4, RZ ;  /* 0x000000044cba7c10 */ /* 0x001fc4000ff3e0ff */
[----:B-1----:R-:W-:Y:S02]  /*46f0*/  PRMT R188, RZ, 0x7610, R188 ;  /* 0x00007610ffbc7816 */ /* 0x002fe400000000bc */
[----:B------:R-:W-:Y:S01]  /*4700*/  IADD3.X R187, R77, UR5, RZ, P1, !PT ;  /* 0x000000054dbb7c10 */ /* 0x000fe20008ffe4ff */
[----:B------:R0:W-:Y:S04]  /*4710*/  STS.U16 [R220+0x2180], R113 ;  /* 0x00218071dc007388 */ /* 0x0001e80000000400 */
[----:B------:R1:W5:Y:S01]  /*4720*/  @!P0 LDG.E.U16 R188, [R186.64] ;  /* 0x00000008babc8981 */ /* 0x000362000c1e1500 */
[----:B0-----:R-:W-:Y:S02]  /*4730*/  PRMT R113, RZ, 0x7610, R113 ;  /* 0x00007610ff717816 */ /* 0x001fe40000000071 */
[----:B-1----:R-:W-:-:S04]  /*4740*/  IADD3 R186, P1, R74, UR4, RZ ;  /* 0x000000044aba7c10 */ /* 0x002fc8000ff3e0ff */
        /* <DEDUP_REMOVED lines=15> */
[----:B------:R-:W-:Y:S02]  /*4840*/  IADD3.X R187, R69, UR5, RZ, P1, !PT ;  /* 0x0000000545bb7c10 */ /* 0x000fe40008ffe4ff */
[----:B------:R-:W-:Y:S01]  /*4850*/  IADD3 R170, P1, R66, UR4, RZ ;  /* 0x0000000442aa7c10 */ /* 0x000fe2000ff3e0ff */
[----:B------:R0:W-:Y:S04]  /*4860*/  STS.U16 [R220+0x2580], R171 ;  /* 0x002580abdc007388 */ /* 0x0001e80000000400 */
[----:B------:R1:W5:Y:S01]  /*4870*/  @!P0 LDG.E.U16 R139, [R186.64] ;  /* 0x00000008ba8b8981 */ /* 0x000362000c1e1500 */
[----:B0-----:R-:W-:Y:S02]  /*4880*/  IADD3.X R171, R67, UR5, RZ, P1, !PT ;  /* 0x0000000543ab7c10 */ /* 0x001fe40008ffe4ff */
[----:B-1----:R-:W-:Y:S01]  /*4890*/  PRMT R186, RZ, 0x7610, R186 ;  /* 0x00007610ffba7816 */ /* 0x002fe200000000ba */
[----:B------:R0:W-:Y:S05]  /*48a0*/  STS.U16 [R220+0x2680], R177 ;  /* 0x002680b1dc007388 */ /* 0x0001ea0000000400 */
[----:B------:R1:W5:Y:S01]  /*48b0*/  @!P0 LDG.E.U16 R186, [R170.64] ;  /* 0x00000008aaba8981 */ /* 0x000362000c1e1500 */
[----:B0-----:R-:W-:-:S02]  /*48c0*/  PRMT R177, RZ, 0x7610, R177 ;  /* 0x00007610ffb17816 */ /* 0x001fc400000000b1 */
        /* <DEDUP_REMOVED lines=11> */
[----:B------:R-:W-:-:S05]  /*4980*/  IADD3.X R171, R217, UR5, RZ, P1, !PT ;  /* 0x00000005d9ab7c10 */ /* 0x000fca0008ffe4ff */
[----:B------:R-:W5:Y:S04]  /*4990*/  @!P0 LDG.E.U16 R185, [R170.64] ;  /* 0x00000008aab98981 */ /* 0x000f68000c1e1500 */
[----:B------:R-:W-:Y:S04]  /*49a0*/  STS.U16 [R220+0x2980], R108 ;  /* 0x0029806cdc007388 */ /* 0x000fe80000000400 */
[----:B------:R-:W-:Y:S04]  /*49b0*/  STS.U16 [R220+0x2a80], R179 ;  /* 0x002a80b3dc007388 */ /* 0x000fe80000000400 */
[----:B------:R-:W-:Y:S04]  /*49c0*/  STS.U16 [R220+0x2b80], R172 ;  /* 0x002b80acdc007388 */ /* 0x000fe80000000400 */
[----:B------:R-:W-:Y:S04]  /*49d0*/  STS.U16 [R220+0x2c80], R167 ;  /* 0x002c80a7dc007388 */ /* 0x000fe80000000400 */
[----:B------:R-:W-:Y:S04]  /*49e0*/  STS.U16 [R220+0x2d80], R130 ;  /* 0x002d8082dc007388 */ /* 0x000fe80000000400 */
[----:B------:R-:W-:Y:S04]  /*49f0*/  STS.U16 [R220+0x2e80], R120 ;  /* 0x002e8078dc007388 */ /* 0x000fe80000000400 */
[----:B------:R-:W-:Y:S04]  /*4a00*/  STS.U16 [R220+0x2f80], R114 ;  /* 0x002f8072dc007388 */ /* 0x000fe80000000400 */
[----:B---3--:R-:W-:Y:S04]  /*4a10*/  STS.U16 [R3+0x1800], R109 ;  /* 0x0018006d03007388 */ /* 0x008fe80000000400 */
[----:B------:R-:W-:Y:S04]  /*4a20*/  STS.U16 [R3+0x1000], R178 ;  /* 0x001000b203007388 */ /* 0x000fe80000000400 */
[----:B------:R-:W-:Y:S04]  /*4a30*/  STS.U16 [R3+0x800], R195 ;  /* 0x000800c303007388 */ /* 0x000fe80000000400 */
[----:B------:R-:W-:Y:S04]  /*4a40*/  STS.U16 [R3], R206 ;  /* 0x000000ce03007388 */ /* 0x000fe80000000400 */
[----:B--2---:R-:W-:Y:S04]  /*4a50*/  STS.U16 [R3+0x1880], R214 ;  /* 0x001880d603007388 */ /* 0x004fe80000000400 */
[----:B------:R-:W-:Y:S04]  /*4a60*/  STS.U16 [R3+0x1080], R181 ;  /* 0x001080b503007388 */ /* 0x000fe80000000400 */
[----:B----4-:R-:W-:Y:S04]  /*4a70*/  STS.U16 [R3+0x880], R183 ;  /* 0x000880b703007388 */ /* 0x010fe80000000400 */
[----:B-----5:R-:W-:Y:S04]  /*4a80*/  STS.U16 [R3+0x80], R184 ;  /* 0x000080b803007388 */ /* 0x020fe80000000400 */
[----:B------:R-:W-:Y:S04]  /*4a90*/  STS.U16 [R220+0x100], R205 ;  /* 0x000100cddc007388 */ /* 0x000fe80000000400 */
        /* <DEDUP_REMOVED lines=55> */
[----:B------:R-:W-:Y:S06]  /*4e10*/  BAR.SYNC.DEFER_BLOCKING 0x0 ;  /* 0x0000000000007b1d */ /* 0x000fec0000010000 */
[----:B------:R-:W-:Y:S04]  /*4e20*/  LDSM.16.MT88.4 R108, [R0+0x2000] ;  /* 0x00200000006c783b */ /* 0x000fe80000004200 */
[----:B------:R-:W0:Y:S04]  /*4e30*/  LDSM.16.M88.4 R128, [R154] ;  /* 0x000000009a80783b */ /* 0x000e280000000200 */
[----:B------:R-:W1:Y:S04]  /*4e40*/  LDSM.16.M88.4 R116, [R154+0x1000] ;  /* 0x001000009a74783b */ /* 0x000e680000000200 */
[----:B------:R-:W2:Y:S04]  /*4e50*/  LDSM.16.MT88.4 R120, [R0+0x2200] ;  /* 0x002200000078783b */ /* 0x000ea80000004200 */
[----:B------:R-:W-:Y:S04]  /*4e60*/  LDSM.16.MT88.4 R136, [R0+0x2400] ;  /* 0x002400000088783b */ /* 0x000fe80000004200 */
[----:B------:R-:W-:Y:S01]  /*4e70*/  LDSM.16.M88.4 R112, [R155+0x1000] ;  /* 0x001000009b70783b */ /* 0x000fe20000000200 */
[C---:B0-----:R-:W-:Y:S08]  /*4e80*/  HMMA.16816.F32 R132, R108.reuse, R128, R132 ;  /* 0x000000806c84723c */ /* 0x041ff00000001884 */
[----:B-1----:R-:W-:Y:S01]  /*4e90*/  HMMA.16816.F32 R124, R108, R116, R124 ;  /* 0x000000746c7c723c */ /* 0x002fe2000000187c */
[----:B------:R-:W0:Y:S11]  /*4ea0*/  LDSM.16.M88.4 R108, [R155] ;  /* 0x000000009b6c783b */ /* 0x000e360000000200 */
[----:B------:R-:W-:Y:S04]  /*4eb0*/  @!UPT UIADD3 URZ, URZ, URZ, URZ ;  /* 0x0000003f3f3ff290 */ /* 0x000fe8000fffe03f */
[C---:B--2---:R-:W-:Y:S01]  /*4ec0*/  HMMA.16816.F32 R132, R120.reuse, R130, R132 ;  /* 0x000000827884723c */ /* 0x044fe20000001884 */
[----:B------:R-:W-:Y:S07]  /*4ed0*/  LDSM.16.M88.4 R128, [R154+0x1080] ;  /* 0x001080009a80783b */ /* 0x000fee0000000200 */
[----:B------:R-:W-:Y:S01]  /*4ee0*/  HMMA.16816.F32 R124, R120, R118, R124 ;  /* 0x00000076787c723c */ /* 0x000fe2000000187c */
[----:B------:R-:W1:Y:S11]  /*4ef0*/  LDSM.16.MT88.4 R116, [R0+0x2600] ;  /* 0x002600000074783b */ /* 0x000e760000004200 */
[----:B------:R-:W-:Y:S04]  /*4f00*/  @!UPT UIADD3 URZ, URZ, URZ, URZ ;  /* 0x0000003f3f3ff290 */ /* 0x000fe8000fffe03f */
[C---:B0-----:R-:W-:Y:S01]  /*4f10*/  HMMA.16816.F32 R120, R136.reuse, R108, R132 ;  /* 0x0000006c8878723c */ /* 0x041fe20000001884 */
[----:B------:R-:W-:Y:S07]  /*4f20*/  LDSM.16.MT88.4 R132, [R0+0x2800] ;  /* 0x002800000084783b */ /* 0x000fee0000004200 */
[----:B------:R-:W-:Y:S01]  /*4f30*/  HMMA.16816.F32 R136, R136, R112, R124 ;  /* 0x000000708888723c */ /* 0x000fe2000000187c */
[----:B------:R-:W0:Y:S11]  /*4f40*/  LDSM.16.M88.4 R124, [R154+0x80] ;  /* 0x000080009a7c783b */ /* 0x000e360000000200 */
[----:B------:R-:W-:Y:S04]  /*4f50*/  @!UPT UIADD3 URZ, URZ, URZ, URZ ;  /* 0x0000003f3f3ff290 */ /* 0x000fe8000fffe03f */
[C---:B-1----:R-:W-:Y:S01]  /*4f60*/  HMMA.16816.F32 R120, R116.reuse, R110, R120 ;  /* 0x0000006e7478723c */ /* 0x042fe20000001878 */
[----:B------:R-:W1:Y:S07]  /*4f70*/  LDSM.16.MT88.4 R108, [R0+0x2a00] ;  /* 0x002a0000006c783b */ /* 0x000e6e0000004200 */
[----:B------:R-:W-:Y:S01]  /*4f80*/  HMMA.16816.F32 R136, R116, R114, R136 ;  /* 0x000000727488723c */ /* 0x000fe20000001888 */
[----:B------:R-:W-:Y:S04]  /*4f90*/  LDSM.16.MT88.4 R112, [R0+0x2c00] ;  /* 0x002c00000070783b */ /* 0x000fe80000004200 */
[----:B------:R-:W2:Y:S11]  /*4fa0*/  LDSM.16.M88.4 R116, [R155+0x80] ;  /* 0x000080009b74783b */ /* 0x000eb60000000200 */
[C---:B0-----:R-:W-:Y:S08]  /*4fb0*/  HMMA.16816.F32 R120, R132.reuse, R124, R120 ;  /* 0x0000007c8478723c */ /* 0x041ff00000001878 */
[----:B------:R-:W-:Y:S01]  /*4fc0*/  HMMA.16816.F32 R132, R132, R128, R136 ;  /* 0x000000808484723c */ /* 0x000fe20000001888 */
[----:B------:R-:W0:Y:S11]  /*4fd0*/  LDSM.16.M88.4 R136, [R155+0x1080] ;  /* 0x001080009b88783b */ /* 0x000e360000000200 */
[----:B------:R-:W-:Y:S04]  /*4fe0*/  @!UPT UIADD3 URZ, URZ, URZ, URZ ;  /* 0x0000003f3f3ff290 */ /* 0x000fe8000fffe03f */
[C---:B-1----:R-:W-:Y:S01]  /*4ff0*/  HMMA.16816.F32 R120, R108.reuse, R126, R120 ;  /* 0x0000007e6c78723c */ /* 0x042fe20000001878 */
[----:B------:R-:W1:Y:S07]  /*5000*/  LDSM.16.MT88.4 R124, [R0+0x2e00] ;  /* 0x002e0000007c783b */ /* 0x000e6e0000004200 */
[----:B------:R-:W-:Y:S01]  /*5010*/  HMMA.16816.F32 R132, R108, R130, R132 ;  /* 0x000000826c84723c */ /* 0x000fe20000001884 */
[----:B------:R-:W-:Y:S11]  /*5020*/  IADD3 R218, R218, -0x1, RZ ;  /* 0xffffffffdada7810 */ /* 0x000ff60007ffe0ff */
[----:B------:R-:W-:Y:S04]  /*5030*/  @!UPT UIADD3 URZ, URZ, URZ, URZ ;  /* 0x0000003f3f3ff290 */ /* 0x000fe8000fffe03f */
[C---:B--2---:R-:W-:Y:S08]  /*5040*/  HMMA.16816.F32 R120, R112.reuse, R116, R120 ;  /* 0x000000747078723c */ /* 0x044ff00000001878 */
[----:B0-----:R-:W-:Y:S01]  /*5050*/  HMMA.16816.F32 R112, R112, R136, R132 ;  /* 0x000000887070723c */ /* 0x001fe20000001884 */
[----:B------:R-:W-:Y:S01]  /*5060*/  ISETP.NE.U32.AND P0, PT, R218, RZ, PT ;  /* 0x000000ffda00720c */ /* 0x000fe20003f05070 */
[----:B------:R-:W-:Y:S01]  /*5070*/  IMAD.MOV.U32 R189, RZ, RZ, c[0x0][0x188] ;  /* 0x00006200ffbd7624 */ /* 0x000fe200078e00ff */
[----:B------:R-:W-:-:S02]  /*5080*/  UIADD3 UR7, UR7, -0x80, URZ ;  /* 0xffffff8007077890 */ /* 0x000fc4000fffe03f */
[----:B------:R-:W-:Y:S01]  /*5090*/  UIMAD.WIDE UR4, UR6, 0x2, UR4 ;  /* 0x00000002060478a5 */ /* 0x000fe2000f8e0204 */
[----:B------:R-:W-:-:S04]  /*50a0*/  IMAD.SHL.U32 R189, R189, 0x80, RZ ;  /* 0x00000080bdbd7824 */ /* 0x000fc800078e00ff */
[----:B------:R-:W-:-:S06]  /*50b0*/  IMAD.WIDE R152, R189, 0x2, R152 ;  /* 0x00000002bd987825 */ /* 0x000fcc00078e0298 */
[C---:B-1----:R-:W-:Y:S08]  /*50c0*/  HMMA.16816.F32 R132, R124.reuse, R118, R120 ;  /* 0x000000767c84723c */ /* 0x042ff00000001878 */
[----:B------:R-:W-:Y:S01]  /*50d0*/  HMMA.16816.F32 R124, R124, R138, R112 ;  /* 0x0000008a7c7c723c */ /* 0x000fe20000001870 */
[----:B------:R-:W-:Y:S01]  /*50e0*/  @!P0 CALL.REL.NOINC `(.L_x_1) ;  /* 0x0000001000008944 */ /* 0x000fe20003c00000 */
[----:B------:R-:W-:Y:S06]  /*50f0*/  BRA `(.L_x_2) ;  /* 0xffffdba000007947 */ /* 0x000fec000383ffff */
.L_x_1:
[----:B------:R-:W-:-:S06]  /*5100*/  NOP ;  /* 0x0000000000007918 */ /* 0x000fcc0000000000 */
[----:B------:R-:W-:-:S15]  /*5110*/  NOP ;  /* 0x0000000000007918 */ /* 0x000fde0000000000 */
[----:B------:R-:W-:-:S01]  /*5120*/  NOP ;  /* 0x0000000000007918 */ /* 0x000fc20000000000 */
[----:B------:R-:W-:Y:S02]  /*5130*/  F2FP.PACK_AB R127, R127, R135 ;  /* 0x000000877f7f723e */ /* 0x000fe400000000ff */
[----:B------:R-:W-:-:S02]  /*5140*/  F2FP.PACK_AB R126, R126, R134 ;  /* 0x000000867e7e723e */ /* 0x000fc400000000ff */
[----:B------:R-:W-:Y:S02]  /*5150*/  F2FP.PACK_AB R125, R125, R133 ;  /* 0x000000857d7d723e */ /* 0x000fe400000000ff */
[----:B------:R-:W-:-:S07]  /*5160*/  F2FP.PACK_AB R124, R124, R132 ;  /* 0x000000847c7c723e */ /* 0x000fce00000000ff */
.L_x_0:
[----:B0-----:R-:W2:Y:S01]  /*5170*/  LDL.LU R0, [R1] ;  /* 0x0000000001007983 */ /* 0x001ea20000300800 */
[----:B------:R-:W-:-:S03]  /*5180*/  LOP3.LUT R228, R228, 0x3c, RZ, 0xc0, !PT ;  /* 0x0000003ce4e47812 */ /* 0x000fc600078ec0ff */
[----:B------:R-:W-:Y:S01]  /*5190*/  BAR.SYNC.DEFER_BLOCKING 0x0 ;  /* 0x0000000000007b1d */ /* 0x000fe20000010000 */
[C---:B------:R-:W-:Y:S01]  /*51a0*/  ISETP.GE.AND P0, PT, R227.reuse, c[0x0][0x178], PT ;  /* 0x00005e00e3007a0c */ /* 0x040fe20003f06270 */
[----:B------:R-:W-:Y:S01]  /*51b0*/  IMAD R227, R227, c[0x0][0x194], RZ ;  /* 0x00006500e3e37a24 */ /* 0x000fe200078e02ff */
[C-C-:B------:R-:W-:Y:S02]  /*51c0*/  LOP3.LUT R13, R219.reuse, 0x18, R2.reuse, 0xfe, !PT ;  /* 0x00000018db0d7812 */ /* 0x140fe400078efe02 */
[----:B------:R-:W-:Y:S01]  /*51d0*/  LOP3.LUT R9, R219, 0x14, R2, 0xfe, !PT ;  /* 0x00000014db097812 */ /* 0x000fe200078efe02 */
[----:B------:R-:W0:Y:S01]  /*51e0*/  S2R R6, SR_TID.X ;  /* 0x0000000000067919 */ /* 0x000e220000002100 */
[----:B------:R-:W-:Y:S01]  /*51f0*/  LEA R18, P2, R227, c[0x0][0x170], 0x1 ;  /* 0x00005c00e3127a11 */ /* 0x000fe200078408ff */
[----:B------:R-:W-:Y:S02]  /*5200*/  IMAD R15, R13, c[0x0][0x198], RZ ;  /* 0x000066000d0f7a24 */ /* 0x000fe400078e02ff */
[----:B------:R-:W-:Y:S01]  /*5210*/  IMAD R14, R9, c[0x0][0x198], RZ ;  /* 0x00006600090e7a24 */ /* 0x000fe200078e02ff */
[----:B------:R-:W-:-:S02]  /*5220*/  LEA.HI.X.SX32 R227, R227, c[0x0][0x174], 0x1, P2 ;  /* 0x00005d00e3e37a11 */ /* 0x000fc400010f0eff */
[----:B0-----:R-:W-:Y:S01]  /*5230*/  SHF.R.S32.HI R5, RZ, 0x3, R6 ;  /* 0x00000003ff057819 */ /* 0x001fe20000011406 */
[C---:B------:R-:W-:Y:S01]  /*5240*/  IMAD.SHL.U32 R4, R6.reuse, 0x8, RZ ;  /* 0x0000000806047824 */ /* 0x040fe200078e00ff */
[----:B------:R-:W-:Y:S02]  /*5250*/  LOP3.LUT R3, R6, 0x20, RZ, 0xc0, !PT ;  /* 0x0000002006037812 */ /* 0x000fe400078ec0ff */
[----:B------:R-:W-:-:S04]  /*5260*/  SGXT R5, R5, 0x1 ;  /* 0x000000010505781a */ /* 0x000fc80000000200 */
[----:B------:R-:W-:-:S04]  /*5270*/  LOP3.LUT R7, R5, 0x140, RZ, 0xc0, !PT ;  /* 0x0000014005077812 */ /* 0x000fc800078ec0ff */
[----:B------:R-:W-:Y:S02]  /*5280*/  LOP3.LUT R4, R7, 0x38, R4, 0xf8, !PT ;  /* 0x0000003807047812 */ /* 0x000fe400078ef804 */
[----:B--2---:R-:W-:-:S05]  /*5290*/  LOP3.LUT R0, R0, 0x40, RZ, 0xc0, !PT ;  /* 0x0000004000007812 */ /* 0x004fca00078ec0ff */
[C---:B------:R-:W-:Y:S01]  /*52a0*/  IMAD R5, R3.reuse, 0x4, R0 ;  /* 0x0000000403057824 */ /* 0x040fe200078e0200 */
[----:B------:R-:W-:Y:S01]  /*52b0*/  SHF.R.S32.HI R0, RZ, 0x4, R6 ;  /* 0x00000004ff007819 */ /* 0x000fe20000011406 */
[----:B------:R-:W-:Y:S02]  /*52c0*/  IMAD.SHL.U32 R3, R3, 0x2, RZ ;  /* 0x0000000203037824 */ /* 0x000fe400078e00ff */
[----:B------:R-:W-:Y:S01]  /*52d0*/  IMAD.IADD R5, R228, 0x1, R5 ;  /* 0x00000001e4057824 */ /* 0x000fe200078e0205 */
[----:B------:R-:W-:Y:S02]  /*52e0*/  SGXT R0, R0, 0x1 ;  /* 0x000000010000781a */ /* 0x000fe40000000200 */
[----:B------:R-:W-:Y:S02]  /*52f0*/  LOP3.LUT R7, R4, R3, RZ, 0x3c, !PT ;  /* 0x0000000304077212 */ /* 0x000fe400078e3cff */
[C---:B------:R-:W-:Y:S01]  /*5300*/  LOP3.LUT R6, R5.reuse, 0x4, RZ, 0x3c, !PT ;  /* 0x0000000405067812 */ /* 0x040fe200078e3cff */
[----:B------:R0:W-:Y:S01]  /*5310*/  STS [R5], R124 ;  /* 0x0000007c05007388 */ /* 0x0001e20000000800 */
[----:B------:R-:W-:-:S02]  /*5320*/  LOP3.LUT R3, R5, 0x40, RZ, 0x3c, !PT ;  /* 0x0000004005037812 */ /* 0x000fc400078e3cff */
[----:B------:R-:W-:Y:S01]  /*5330*/  LOP3.LUT R8, R5, 0x44, RZ, 0x3c, !PT ;  /* 0x0000004405087812 */ /* 0x000fe200078e3cff */
[----:B------:R-:W-:Y:S01]  /*5340*/  STS [R6+0x200], R125 ;  /* 0x0002007d06007388 */ /* 0x000fe20000000800 */
[----:B------:R-:W-:Y:S02]  /*5350*/  LOP3.LUT R10, R7, 0x204, R0, 0xf8, !PT ;  /* 0x00000204070a7812 */ /* 0x000fe400078ef800 */
[C---:B------:R-:W-:Y:S01]  /*5360*/  LOP3.LUT R4, R219.reuse, R2, RZ, 0xfc, !PT ;  /* 0x00000002db047212 */ /* 0x040fe200078efcff */
[----:B------:R1:W-:Y:S01]  /*5370*/  STS [R3+0x100], R126 ;  /* 0x0001007e03007388 */ /* 0x0003e20000000800 */
[----:B------:R-:W-:Y:S02]  /*5380*/  LOP3.LUT R11, R10, 0x4, RZ, 0x3c, !PT ;  /* 0x000000040a0b7812 */ /* 0x000fe400078e3cff */
[C---:B------:R-:W-:Y:S01]  /*5390*/  ISETP.LT.AND P1, PT, R4.reuse, c[0x0][0x17c], !P0 ;  /* 0x00005f0004007a0c */ /* 0x040fe20004721270 */
[----:B------:R2:W-:Y:S01]  /*53a0*/  STS [R8+0x300], R127 ;  /* 0x0003007f08007388 */ /* 0x0005e20000000800 */
[----:B0-----:R-:W-:Y:S01]  /*53b0*/  IMAD R5, R4, c[0x0][0x198], RZ ;  /* 0x0000660004057a24 */ /* 0x001fe200078e02ff */
[----:B------:R-:W-:-:S02]  /*53c0*/  LOP3.LUT R0, R219, 0x1c, R2, 0xfe, !PT ;  /* 0x0000001cdb007812 */ /* 0x000fc400078efe02 */
[----:B------:R-:W-:Y:S01]  /*53d0*/  BAR.SYNC.DEFER_BLOCKING 0x0 ;  /* 0x0000000000007b1d */ /* 0x000fe20000010000 */
[--C-:B-1----:R-:W-:Y:S02]  /*53e0*/  LOP3.LUT R3, R219, 0x4, R2.reuse, 0xfe, !PT ;  /* 0x00000004db037812 */ /* 0x102fe400078efe02 */
[----:B------:R-:W-:Y:S01]  /*53f0*/  IMAD R16, R0, c[0x0][0x198], RZ ;  /* 0x0000660000107a24 */ /* 0x000fe200078e02ff */
[----:B------:R-:W-:Y:S02]  /*5400*/  LEA R4, P2, R5, R18, 0x1 ;  /* 0x0000001205047211 */ /* 0x000fe400078408ff */
[C---:B------:R-:W-:Y:S01]  /*5410*/  ISETP.LT.AND P4, PT, R3.reuse, c[0x0][0x17c], !P0 ;  /* 0x00005f0003007a0c */ /* 0x040fe20004781270 */
[----:B------:R-:W-:Y:S01]  /*5420*/  IMAD R7, R3, c[0x0][0x198], RZ ;  /* 0x0000660003077a24 */ /* 0x000fe200078e02ff */
[C-C-:B------:R-:W-:Y:S02]  /*5430*/  LOP3.LUT R3, R219.reuse, 0x10, R2.reuse, 0xfe, !PT ;  /* 0x00000010db037812 */ /* 0x140fe400078efe02 */
[----:B--2---:R-:W-:-:S02]  /*5440*/  LOP3.LUT R8, R219, 0xc, R2, 0xfe, !PT ;  /* 0x0000000cdb087812 */ /* 0x004fc400078efe02 */
[----:B------:R-:W-:Y:S01]  /*5450*/  LOP3.LUT R2, R219, 0x8, R2, 0xfe, !PT ;  /* 0x00000008db027812 */ /* 0x000fe200078efe02 */
[----:B------:R-:W-:Y:S01]  /*5460*/  IMAD R12, R3, c[0x0][0x198], RZ ;  /* 0x00006600030c7a24 */ /* 0x000fe200078e02ff */
[----:B------:R-:W-:Y:S02]  /*5470*/  LEA R6, P3, R7, R18, 0x1 ;  /* 0x0000001207067211 */ /* 0x000fe400078608ff */
[-C--:B------:R-:W-:Y:S02]  /*5480*/  LEA.HI.X.SX32 R5, R5, R227.reuse, 0x1, P2 ;  /* 0x000000e305057211 */ /* 0x080fe400010f0eff */
[----:B------:R-:W-:Y:S02]  /*5490*/  LEA.HI.X.SX32 R7, R7, R227, 0x1, P3 ;  /* 0x000000e307077211 */ /* 0x000fe400018f0eff */
[C---:B------:R-:W-:Y:S02]  /*54a0*/  ISETP.LT.AND P5, PT, R2.reuse, c[0x0][0x17c], !P0 ;  /* 0x00005f0002007a0c */ /* 0x040fe400047a1270 */
[----:B------:R-:W-:Y:S01]  /*54b0*/  ISETP.LT.AND P3, PT, R3, c[0x0][0x17c], !P0 ;  /* 0x00005f0003007a0c */ /* 0x000fe20004761270 */
[----:B------:R-:W0:Y:S04]  /*54c0*/  LDS R17, [R10] ;  /* 0x000000000a117984 */ /* 0x000e280000000800 */
[----:B------:R-:W1:Y:S04]  /*54d0*/  LDS R21, [R11] ;  /* 0x000000000b157984 */ /* 0x000e680000000800 */
[----:B------:R2:W3:Y:S04]  /*54e0*/  LDS R19, [R10+0x80] ;  /* 0x000080000a137984 */ /* 0x0004e80000000800 */
[----:B------:R4:W5:Y:S01]  /*54f0*/  LDS R23, [R11+0x80] ;  /* 0x000080000b177984 */ /* 0x0009620000000800 */
[----:B--2---:R-:W-:-:S02]  /*5500*/  IMAD R10, R2, c[0x0][0x198], RZ ;  /* 0x00006600020a7a24 */ /* 0x004fc400078e02ff */
[----:B----4-:R-:W-:-:S03]  /*5510*/  IMAD R11, R8, c[0x0][0x198], RZ ;  /* 0x00006600080b7a24 */ /* 0x010fc600078e02ff */
[----:B------:R-:W-:-:S04]  /*5520*/  LEA R2, P6, R10, R18, 0x1 ;  /* 0x000000120a027211 */ /* 0x000fc800078c08ff */
[----:B------:R-:W-:Y:S01]  /*5530*/  LEA.HI.X.SX32 R3, R10, R227, 0x1, P6 ;  /* 0x000000e30a037211 */ /* 0x000fe200030f0eff */
[----:B0-----:R0:W-:Y:S04]  /*5540*/  @P1 STG.E.U16 [R4.64], R17 ;  /* 0x0000001104001986 */ /* 0x0011e8000c101508 */
[----:B-1----:R1:W-:Y:S01]  /*5550*/  @P4 STG.E.U16 [R6.64], R21 ;  /* 0x0000001506004986 */ /* 0x0023e2000c101508 */
[----:B------:R-:W-:Y:S02]  /*5560*/  ISETP.LT.AND P4, PT, R8, c[0x0][0x17c], !P0 ;  /* 0x00005f0008007a0c */ /* 0x000fe40004781270 */
[-C--:B------:R-:W-:Y:S01]  /*5570*/  LEA R8, P6, R14, R18.reuse, 0x1 ;  /* 0x000000120e087211 */ /* 0x080fe200078c08ff */
[----:B---3--:R2:W-:Y:S01]  /*5580*/  @P5 STG.E.U16 [R2.64], R19 ;  /* 0x0000001302005986 */ /* 0x0085e2000c101508 */
[----:B0-----:R-:W-:-:S02]  /*5590*/  LEA R4, P1, R11, R18, 0x1 ;  /* 0x000000120b047211 */ /* 0x001fc400078208ff */
[CC--:B-1----:R-:W-:Y:S02]  /*55a0*/  LEA R6, P2, R12.reuse, R18.reuse, 0x1 ;  /* 0x000000120c067211 */ /* 0x0c2fe400078408ff */
[-C--:B------:R-:W-:Y:S02]  /*55b0*/  LEA.HI.X.SX32 R5, R11, R227.reuse, 0x1, P1 ;  /* 0x000000e30b057211 */ /* 0x080fe400008f0eff */
[----:B------:R-:W-:Y:S02]  /*55c0*/  LEA R10, P1, R15, R18, 0x1 ;  /* 0x000000120f0a7211 */ /* 0x000fe400078208ff */
[-C--:B------:R-:W-:Y:S01]  /*55d0*/  LEA.HI.X.SX32 R7, R12, R227.reuse, 0x1, P2 ;  /* 0x000000e30c077211 */ /* 0x080fe200010f0eff */
[----:B-----5:R0:W-:Y:S01]  /*55e0*/  @P4 STG.E.U16 [R4.64], R23 ;  /* 0x0000001704004986 */ /* 0x0201e2000c101508 */
[----:B------:R-:W-:Y:S02]  /*55f0*/  ISETP.LT.AND P2, PT, R9, c[0x0][0x17c], !P0 ;  /* 0x00005f0009007a0c */ /* 0x000fe40004741270 */
[----:B------:R-:W-:-:S02]  /*5600*/  LEA.HI.X.SX32 R11, R15, R227, 0x1, P1 ;  /* 0x000000e30f0b7211 */ /* 0x000fc400008f0eff */
[----:B------:R-:W-:Y:S02]  /*5610*/  ISETP.LT.AND P1, PT, R13, c[0x0][0x17c], !P0 ;  /* 0x00005f000d007a0c */ /* 0x000fe40004721270 */
[----:B------:R-:W-:Y:S02]  /*5620*/  ISETP.LT.AND P0, PT, R0, c[0x0][0x17c], !P0 ;  /* 0x00005f0000007a0c */ /* 0x000fe40004701270 */
[----:B--2---:R-:W-:Y:S02]  /*5630*/  PRMT R3, R17, 0x7632, R3 ;  /* 0x0000763211037816 */ /* 0x004fe40000000003 */
[----:B------:R-:W-:Y:S02]  /*5640*/  LEA.HI.X.SX32 R9, R14, R227, 0x1, P6 ;  /* 0x000000e30e097211 */ /* 0x000fe400030f0eff */
[----:B------:R-:W-:Y:S01]  /*5650*/  PRMT R21, R21, 0x7632, R21 ;  /* 0x0000763215157816 */ /* 0x000fe20000000015 */
[----:B------:R1:W-:Y:S01]  /*5660*/  @P3 STG.E.U16 [R6.64], R3 ;  /* 0x0000000306003986 */ /* 0x0003e2000c101508 */
[----:B0-----:R-:W-:-:S02]  /*5670*/  PRMT R5, R19, 0x7632, R5 ;  /* 0x0000763213057816 */ /* 0x001fc40000000005 */
[C---:B------:R-:W-:Y:S01]  /*5680*/  LEA R12, P6, R16.reuse, R18, 0x1 ;  /* 0x00000012100c7211 */ /* 0x040fe200078c08ff */
[----:B------:R1:W-:Y:S03]  /*5690*/  @P2 STG.E.U16 [R8.64], R21 ;  /* 0x0000001508002986 */ /* 0x0003e6000c101508 */
[----:B------:R-:W-:Y:S01]  /*56a0*/  LEA.HI.X.SX32 R13, R16, R227, 0x1, P6 ;  /* 0x000000e3100d7211 */ /* 0x000fe200030f0eff */
[----:B------:R1:W-:Y:S01]  /*56b0*/  @P1 STG.E.U16 [R10.64], R5 ;  /* 0x000000050a001986 */ /* 0x0003e2000c101508 */
[----:B------:R-:W-:Y:S07]  /*56c0*/  @!P0 EXIT ;  /* 0x000000000000894d */ /* 0x000fee0003800000 */
[----:B-1----:R-:W-:-:S05]  /*56d0*/  PRMT R6, R23, 0x7632, R6 ;  /* 0x0000763217067816 */ /* 0x002fca0000000006 */
[----:B------:R-:W-:Y:S01]  /*56e0*/  STG.E.U16 [R12.64], R6 ;  /* 0x000000060c007986 */ /* 0x000fe2000c101508 */
[----:B------:R-:W-:Y:S05]  /*56f0*/  EXIT ;  /* 0x000000000000794d */ /* 0x000fea0003800000 */
.L_x_3:
[----:B------:R-:W-:-:S00]  /*5700*/  BRA `(.L_x_3) ;  /* 0xfffffff000007947 */ /* 0x000fc0000383ffff */
[----:B------:R-:W-:-:S00]  /*5710*/  NOP ;  /* 0x0000000000007918 */ /* 0x000fc00000000000 */
        /* <DEDUP_REMOVED lines=14> */
.L_x_4:


//--------------------- .nv.shared.matmul_kernel  --------------------------
	.section	.nv.shared.matmul_kernel,"aw",@nobits
	.sectionflags	@""
	.align	16
